	.target	sm_100a

	.elftype	@"ET_EXEC"


//--------------------- .note.nv.tkinfo           --------------------------
	.section	.note.nv.tkinfo,"",@"SHT_NOTE"
	.sectionflags	@"SHF_NOTE_NV_TKINFO"
	.tkinfo
        /*0018*/ 	.word	0x00000002
        /*0030*/ 	.string	""
        /*0030*/ 	.string	"ptxas"
        /*0030*/ 	.string	"Cuda compilation tools, release 13.0, V13.0.88"
        /*0030*/ 	.string	"Build cuda_13.0.r13.0/compiler.36424714_0"
        /*0030*/ 	.string	"-arch sm_100a -m 64 "



//--------------------- .note.nv.cuinfo           --------------------------
	.section	.note.nv.cuinfo,"",@"SHT_NOTE"
	.sectionflags	@"SHF_NOTE_NV_CUINFO"
        /*0018*/ 	.short	0x0002
        /*001a*/ 	.short	0x0064
        /*001c*/ 	.short	0x0082
	.zero		2


//--------------------- .nv.info                  --------------------------
	.section	.nv.info,"",@"SHT_CUDA_INFO"
	.align	4


	//----- nvinfo : EIATTR_REGCOUNT
	.align		4
        /*0000*/ 	.byte	0x04, 0x2f
        /*0002*/ 	.short	(.L_19 - .L_18)
	.align		4
.L_18:
        /*0004*/ 	.word	index@(_ZN7cutlass13device_kernelINS_4gemm6kernel13GemmUniversalIN4cute5tupleIJiiiiEEENS1_10collective13CollectiveMmaINS1_35MainloopSm100TmaUmmaWarpSpecializedILi5ELi2ELi4ENS5_IJNS4_1CILi2EEESB_NSA_ILi1EEEEEEEENS5_IJNSA_ILi256EEENSA_ILi128EEENSA_ILi32EEEEEENS_10bfloat16_tENS5_IJlSC_lEEESJ_SK_NS4_8TiledMMAINS4_8MMA_AtomIJNS4_26SM100_MMA_F16BF16_2x1SM_SSISJ_SJ_fLi256ELi128ELNS4_4UMMA5MajorE0ELSP_0ELNSO_7ScaleInE0ELSQ_0EEEEEENS4_6LayoutINS5_IJSC_SC_SC_EEENS5_IJNSA_ILi0EEESV_SV_EEEEENS5_IJNS4_10UnderscoreESY_SY_EEEEENS4_28SM100_TMA_2SM_LOAD_MULTICASTENS4_14ComposedLayoutINS4_7SwizzleILi2ELi4ELi3EEENS4_18smem_ptr_flag_bitsILi16EEENST_INS5_IJNSA_ILi8EEESH_EEENS5_IJSH_SC_EEEEEEEvNS4_8identityENS4_18SM100_TMA_2SM_LOADES1B_vS1C_EENS_8epilogue10collective18CollectiveEpilogueINS1F_23Sm100TmaWarpSpecializedILi4ELi2ELi32ELb1ELb0EEEJNS5_IJSG_SG_SH_EEENS5_IJNST_ISG_SC_EENST_ISH_SC_EEEEESJ_SK_SJ_SK_NS1F_6fusion15FusionCallbacksIS1J_NS1O_17LinearCombinationISJ_fSJ_fLNS_15FloatRoundStyleE2EEES1K_S1N_JEEENS4_5SM1004TMEM4LOAD26SM100_TMEM_LOAD_32dp32b32xENS4_13SM90_TMA_LOADES1B_NS4_39AutoVectorizingCopyWithAssumedAlignmentILi128EEENS4_14SM90_TMA_STOREES1B_S20_S20_EEEvvEEEEvNT_6ParamsE)
        /*0008*/ 	.word	0x00000076


	//----- nvinfo : EIATTR_FRAME_SIZE
	.align		4
.L_19:
        /*000c*/ 	.byte	0x04, 0x11
        /*000e*/ 	.short	(.L_21 - .L_20)
	.align		4
.L_20:
        /*0010*/ 	.word	index@($__internal_2_$__cuda_sm10x_tcgen05_guardrail_trap_unallocated_columns_being_dealloced)
        /*0014*/ 	.word	0x00000000


	//----- nvinfo : EIATTR_FRAME_SIZE
	.align		4
.L_21:
        /*0018*/ 	.byte	0x04, 0x11
        /*001a*/ 	.short	(.L_23 - .L_22)
	.align		4
.L_22:
        /*001c*/ 	.word	index@($__internal_1_$__cuda_sm10x_tcgen05_guardrail_trap_phase_invalid_during_alloc)
        /*0020*/ 	.word	0x00000000


	//----- nvinfo : EIATTR_FRAME_SIZE
	.align		4
.L_23:
        /*0024*/ 	.byte	0x04, 0x11
        /*0026*/ 	.short	(.L_25 - .L_24)
	.align		4
.L_24:
        /*0028*/ 	.word	index@($__internal_0_$__cuda_sm10x_tcgen05_guardrail_trap_col_being_dealloced_not_returned_by_alloc)
        /*002c*/ 	.word	0x00000000


	//----- nvinfo : EIATTR_FRAME_SIZE
	.align		4
.L_25:
        /*0030*/ 	.byte	0x04, 0x11
        /*0032*/ 	.short	(.L_27 - .L_26)
	.align		4
.L_26:
        /*0034*/ 	.word	index@(_ZN7cutlass13device_kernelINS_4gemm6kernel13GemmUniversalIN4cute5tupleIJiiiiEEENS1_10collective13CollectiveMmaINS1_35MainloopSm100TmaUmmaWarpSpecializedILi5ELi2ELi4ENS5_IJNS4_1CILi2EEESB_NSA_ILi1EEEEEEEENS5_IJNSA_ILi256EEENSA_ILi128EEENSA_ILi32EEEEEENS_10bfloat16_tENS5_IJlSC_lEEESJ_SK_NS4_8TiledMMAINS4_8MMA_AtomIJNS4_26SM100_MMA_F16BF16_2x1SM_SSISJ_SJ_fLi256ELi128ELNS4_4UMMA5MajorE0ELSP_0ELNSO_7ScaleInE0ELSQ_0EEEEEENS4_6LayoutINS5_IJSC_SC_SC_EEENS5_IJNSA_ILi0EEESV_SV_EEEEENS5_IJNS4_10UnderscoreESY_SY_EEEEENS4_28SM100_TMA_2SM_LOAD_MULTICASTENS4_14ComposedLayoutINS4_7SwizzleILi2ELi4ELi3EEENS4_18smem_ptr_flag_bitsILi16EEENST_INS5_IJNSA_ILi8EEESH_EEENS5_IJSH_SC_EEEEEEEvNS4_8identityENS4_18SM100_TMA_2SM_LOADES1B_vS1C_EENS_8epilogue10collective18CollectiveEpilogueINS1F_23Sm100TmaWarpSpecializedILi4ELi2ELi32ELb1ELb0EEEJNS5_IJSG_SG_SH_EEENS5_IJNST_ISG_SC_EENST_ISH_SC_EEEEESJ_SK_SJ_SK_NS1F_6fusion15FusionCallbacksIS1J_NS1O_17LinearCombinationISJ_fSJ_fLNS_15FloatRoundStyleE2EEES1K_S1N_JEEENS4_5SM1004TMEM4LOAD26SM100_TMEM_LOAD_32dp32b32xENS4_13SM90_TMA_LOADES1B_NS4_39AutoVectorizingCopyWithAssumedAlignmentILi128EEENS4_14SM90_TMA_STOREES1B_S20_S20_EEEvvEEEEvNT_6ParamsE)
        /*0038*/ 	.word	0x00000000


	//----- nvinfo : EIATTR_MIN_STACK_SIZE
	.align		4
.L_27:
        /*003c*/ 	.byte	0x04, 0x12
        /*003e*/ 	.short	(.L_29 - .L_28)
	.align		4
.L_28:
        /*0040*/ 	.word	index@(_ZN7cutlass13device_kernelINS_4gemm6kernel13GemmUniversalIN4cute5tupleIJiiiiEEENS1_10collective13CollectiveMmaINS1_35MainloopSm100TmaUmmaWarpSpecializedILi5ELi2ELi4ENS5_IJNS4_1CILi2EEESB_NSA_ILi1EEEEEEEENS5_IJNSA_ILi256EEENSA_ILi128EEENSA_ILi32EEEEEENS_10bfloat16_tENS5_IJlSC_lEEESJ_SK_NS4_8TiledMMAINS4_8MMA_AtomIJNS4_26SM100_MMA_F16BF16_2x1SM_SSISJ_SJ_fLi256ELi128ELNS4_4UMMA5MajorE0ELSP_0ELNSO_7ScaleInE0ELSQ_0EEEEEENS4_6LayoutINS5_IJSC_SC_SC_EEENS5_IJNSA_ILi0EEESV_SV_EEEEENS5_IJNS4_10UnderscoreESY_SY_EEEEENS4_28SM100_TMA_2SM_LOAD_MULTICASTENS4_14ComposedLayoutINS4_7SwizzleILi2ELi4ELi3EEENS4_18smem_ptr_flag_bitsILi16EEENST_INS5_IJNSA_ILi8EEESH_EEENS5_IJSH_SC_EEEEEEEvNS4_8identityENS4_18SM100_TMA_2SM_LOADES1B_vS1C_EENS_8epilogue10collective18CollectiveEpilogueINS1F_23Sm100TmaWarpSpecializedILi4ELi2ELi32ELb1ELb0EEEJNS5_IJSG_SG_SH_EEENS5_IJNST_ISG_SC_EENST_ISH_SC_EEEEESJ_SK_SJ_SK_NS1F_6fusion15FusionCallbacksIS1J_NS1O_17LinearCombinationISJ_fSJ_fLNS_15FloatRoundStyleE2EEES1K_S1N_JEEENS4_5SM1004TMEM4LOAD26SM100_TMEM_LOAD_32dp32b32xENS4_13SM90_TMA_LOADES1B_NS4_39AutoVectorizingCopyWithAssumedAlignmentILi128EEENS4_14SM90_TMA_STOREES1B_S20_S20_EEEvvEEEEvNT_6ParamsE)
        /*0044*/ 	.word	0x00000000
.L_29:


//--------------------- .nv.compat                --------------------------
	.section	.nv.compat,"",@"SHT_CUDA_COMPAT_INFO"
	.align	4
        /*0000*/ 	.byte	0x02, 0x09, 0x01, 0x00, 0x02, 0x02, 0x02, 0x00, 0x02, 0x05, 0x05, 0x00, 0x03, 0x07, 0x01, 0x01
        /*0010*/ 	.byte	0x02, 0x03, 0x01, 0x00, 0x02, 0x06, 0x01, 0x00, 0x04, 0x0b, 0x08, 0x00, 0x09, 0x00, 0x00, 0x00
        /*0020*/ 	.byte	0x00, 0x00, 0x00, 0x00


//--------------------- .nv.info._ZN7cutlass13device_kernelINS_4gemm6kernel13GemmUniversalIN4cute5tupleIJiiiiEEENS1_10collective13CollectiveMmaINS1_35MainloopSm100TmaUmmaWarpSpecializedILi5ELi2ELi4ENS5_IJNS4_1CILi2EEESB_NSA_ILi1EEEEEEEENS5_IJNSA_ILi256EEENSA_ILi128EEENSA_ILi32EEEEEENS_10bfloat16_tENS5_IJlSC_lEEESJ_SK_NS4_8TiledMMAINS4_8MMA_AtomIJNS4_26SM100_MMA_F16BF16_2x1SM_SSISJ_SJ_fLi256ELi128ELNS4_4UMMA5MajorE0ELSP_0ELNSO_7ScaleInE0ELSQ_0EEEEEENS4_6LayoutINS5_IJSC_SC_SC_EEENS5_IJNSA_ILi0EEESV_SV_EEEEENS5_IJNS4_10UnderscoreESY_SY_EEEEENS4_28SM100_TMA_2SM_LOAD_MULTICASTENS4_14ComposedLayoutINS4_7SwizzleILi2ELi4ELi3EEENS4_18smem_ptr_flag_bitsILi16EEENST_INS5_IJNSA_ILi8EEESH_EEENS5_IJSH_SC_EEEEEEEvNS4_8identityENS4_18SM100_TMA_2SM_LOADES1B_vS1C_EENS_8epilogue10collective18CollectiveEpilogueINS1F_23Sm100TmaWarpSpecializedILi4ELi2ELi32ELb1ELb0EEEJNS5_IJSG_SG_SH_EEENS5_IJNST_ISG_SC_EENST_ISH_SC_EEEEESJ_SK_SJ_SK_NS1F_6fusion15FusionCallbacksIS1J_NS1O_17LinearCombinationISJ_fSJ_fLNS_15FloatRoundStyleE2EEES1K_S1N_JEEENS4_5SM1004TMEM4LOAD26SM100_TMEM_LOAD_32dp32b32xENS4_13SM90_TMA_LOADES1B_NS4_39AutoVectorizingCopyWithAssumedAlignmentILi128EEENS4_14SM90_TMA_STOREES1B_S20_S20_EEEvvEEEEvNT_6ParamsE --------------------------
	.section	.nv.info._ZN7cutlass13device_kernelINS_4gemm6kernel13GemmUniversalIN4cute5tupleIJiiiiEEENS1_10collective13CollectiveMmaINS1_35MainloopSm100TmaUmmaWarpSpecializedILi5ELi2ELi4ENS5_IJNS4_1CILi2EEESB_NSA_ILi1EEEEEEEENS5_IJNSA_ILi256EEENSA_ILi128EEENSA_ILi32EEEEEENS_10bfloat16_tENS5_IJlSC_lEEESJ_SK_NS4_8TiledMMAINS4_8MMA_AtomIJNS4_26SM100_MMA_F16BF16_2x1SM_SSISJ_SJ_fLi256ELi128ELNS4_4UMMA5MajorE0ELSP_0ELNSO_7ScaleInE0ELSQ_0EEEEEENS4_6LayoutINS5_IJSC_SC_SC_EEENS5_IJNSA_ILi0EEESV_SV_EEEEENS5_IJNS4_10UnderscoreESY_SY_EEEEENS4_28SM100_TMA_2SM_LOAD_MULTICASTENS4_14ComposedLayoutINS4_7SwizzleILi2ELi4ELi3EEENS4_18smem_ptr_flag_bitsILi16EEENST_INS5_IJNSA_ILi8EEESH_EEENS5_IJSH_SC_EEEEEEEvNS4_8identityENS4_18SM100_TMA_2SM_LOADES1B_vS1C_EENS_8epilogue10collective18CollectiveEpilogueINS1F_23Sm100TmaWarpSpecializedILi4ELi2ELi32ELb1ELb0EEEJNS5_IJSG_SG_SH_EEENS5_IJNST_ISG_SC_EENST_ISH_SC_EEEEESJ_SK_SJ_SK_NS1F_6fusion15FusionCallbacksIS1J_NS1O_17LinearCombinationISJ_fSJ_fLNS_15FloatRoundStyleE2EEES1K_S1N_JEEENS4_5SM1004TMEM4LOAD26SM100_TMEM_LOAD_32dp32b32xENS4_13SM90_TMA_LOADES1B_NS4_39AutoVectorizingCopyWithAssumedAlignmentILi128EEENS4_14SM90_TMA_STOREES1B_S20_S20_EEEvvEEEEvNT_6ParamsE,"",@"SHT_CUDA_INFO"
	.sectionflags	@""
	.align	4


	//----- nvinfo : EIATTR_CUDA_API_VERSION
	.align		4
        /*0000*/ 	.byte	0x04, 0x37
        /*0002*/ 	.short	(.L_31 - .L_30)
.L_30:
        /*0004*/ 	.word	0x00000082


	//----- nvinfo : EIATTR_KPARAM_INFO
	.align		4
.L_31:
        /*0008*/ 	.byte	0x04, 0x17
        /*000a*/ 	.short	(.L_33 - .L_32)
.L_32:
        /*000c*/ 	.word	0x00000000
        /*0010*/ 	.short	0x0000
        /*0012*/ 	.short	0x0000
        /*0014*/ 	.byte	0x00, 0xf0, 0x01, 0x20


	//----- nvinfo : EIATTR_AT_ENTRY_FRAGMENTS
	.align		4
.L_33:
        /*0018*/ 	.byte	0x04, 0x4f
        /*001a*/ 	.short	(.L_35 - .L_34)


	//   ....[0]....
.L_34:
        /*001c*/ 	.word	0x00000007


	//----- nvinfo : EIATTR_RESERVED_SMEM_USED
	.align		4
.L_35:
        /*0020*/ 	.byte	0x01, 0x41
	.zero		2


	//----- nvinfo : EIATTR_SPARSE_MMA_MASK
	.align		4
        /*0024*/ 	.byte	0x03, 0x50
        /*0026*/ 	.short	0x0000


	//----- nvinfo : EIATTR_TCGEN05_2CTA_USED
	.align		4
        /*0028*/ 	.byte	0x01, 0x52
	.zero		2


	//----- nvinfo : EIATTR_MAXREG_COUNT
	.align		4
        /*002c*/ 	.byte	0x03, 0x1b
        /*002e*/ 	.short	0x00ff


	//----- nvinfo : EIATTR_NUM_BARRIERS
	.align		4
        /*0030*/ 	.byte	0x02, 0x4c
        /*0032*/ 	.byte	0x07
	.zero		1


	//----- nvinfo : EIATTR_EXTERNS
	.align		4
        /*0034*/ 	.byte	0x04, 0x0f
        /*0036*/ 	.short	(.L_37 - .L_36)


	//   ....[0]....
	.align		4
.L_36:
        /*0038*/ 	.word	index@(__assertfail)


	//----- nvinfo : EIATTR_MERCURY_ISA_VERSION
	.align		4
.L_37:
        /*003c*/ 	.byte	0x03, 0x5f
        /*003e*/ 	.short	0x0101


	//----- nvinfo : EIATTR_INT_WARP_WIDE_INSTR_OFFSETS
	.align		4
        /*0040*/ 	.byte	0x04, 0x31
        /*0042*/ 	.short	(.L_39 - .L_38)


	//   ....[0]....
.L_38:
        /*0044*/ 	.word	0x00000e00


	//   ....[1]....
        /*0048*/ 	.word	0x00000eb0


	//   ....[2]....
        /*004c*/ 	.word	0x00004380


	//   ....[3]....
        /*0050*/ 	.word	0x000043a0


	//   ....[4]....
        /*0054*/ 	.word	0x000043d0


	//   ....[5]....
        /*0058*/ 	.word	0x00004f50


	//   ....[6]....
        /*005c*/ 	.word	0x00004fc0


	//   ....[7]....
        /*0060*/ 	.word	0x00005090


	//   ....[8]....
        /*0064*/ 	.word	0x00005110


	//   ....[9]....
        /*0068*/ 	.word	0x00005200


	//   ....[10]....
        /*006c*/ 	.word	0x00005280


	//   ....[11]....
        /*0070*/ 	.word	0x00005360


	//   ....[12]....
        /*0074*/ 	.word	0x00005410


	//----- nvinfo : EIATTR_COOP_GROUP_MASK_REGIDS
	.align		4
.L_39:
        /*0078*/ 	.byte	0x04, 0x29
        /*007a*/ 	.short	(.L_41 - .L_40)


	//   ....[0]....
.L_40:
        /*007c*/ 	.word	0xffffffff


	//   ....[1]....
        /*0080*/ 	.word	0xffffffff


	//   ....[2]....
        /*0084*/ 	.word	0xffffffff


	//   ....[3]....
        /*0088*/ 	.word	0xffffffff


	//   ....[4]....
        /*008c*/ 	.word	0xffffffff


	//   ....[5]....
        /*0090*/ 	.word	0xffffffff


	//   ....[6]....
        /*0094*/ 	.word	0xffffffff


	//   ....[7]....
        /*0098*/ 	.word	0xffffffff


	//   ....[8]....
        /*009c*/ 	.word	0xffffffff


	//   ....[9]....
        /*00a0*/ 	.word	0xffffffff


	//   ....[10]....
        /*00a4*/ 	.word	0xffffffff


	//   ....[11]....
        /*00a8*/ 	.word	0xffffffff


	//   ....[12]....
        /*00ac*/ 	.word	0xffffffff


	//   ....[13]....
        /*00b0*/ 	.word	0xffffffff


	//----- nvinfo : EIATTR_COOP_GROUP_INSTR_OFFSETS
	.align		4
.L_41:
        /*00b4*/ 	.byte	0x04, 0x28
        /*00b6*/ 	.short	(.L_43 - .L_42)


	//   ....[0]....
.L_42:
        /*00b8*/ 	.word	0x000000b0


	//   ....[1]....
        /*00bc*/ 	.word	0x00000520


	//   ....[2]....
        /*00c0*/ 	.word	0x00000710


	//   ....[3]....
        /*00c4*/ 	.word	0x000008b0


	//   ....[4]....
        /*00c8*/ 	.word	0x000009b0


	//   ....[5]....
        /*00cc*/ 	.word	0x00000b20


	//   ....[6]....
        /*00d0*/ 	.word	0x00000cc0


	//   ....[7]....
        /*00d4*/ 	.word	0x00000f20


	//   ....[8]....
        /*00d8*/ 	.word	0x000022c0


	//   ....[9]....
        /*00dc*/ 	.word	0x00003240


	//   ....[10]....
        /*00e0*/ 	.word	0x00003710


	//   ....[11]....
        /*00e4*/ 	.word	0x00003740


	//   ....[12]....
        /*00e8*/ 	.word	0x00004280


	//   ....[13]....
        /*00ec*/ 	.word	0x00004490


	//----- nvinfo : EIATTR_VRC_CTA_INIT_COUNT
	.align		4
.L_43:
        /*00f0*/ 	.byte	0x02, 0x4a
        /*00f2*/ 	.byte	0x80
	.zero		1


	//----- nvinfo : EIATTR_SYSCALL_OFFSETS
	.align		4
        /*00f4*/ 	.byte	0x04, 0x46
        /*00f6*/ 	.short	(.L_45 - .L_44)


	//   ....[0]....
.L_44:
        /*00f8*/ 	.word	0x00006070


	//   ....[1]....
        /*00fc*/ 	.word	0x00006160


	//   ....[2]....
        /*0100*/ 	.word	0x00006900


	//   ....[3]....
        /*0104*/ 	.word	0x00007580


	//   ....[4]....
        /*0108*/ 	.word	0x000081e0


	//   ....[5]....
        /*010c*/ 	.word	0x00008e30


	//----- nvinfo : EIATTR_MBARRIER_INSTR_OFFSETS
	.align		4
.L_45:
        /*0110*/ 	.byte	0x04, 0x39
        /*0112*/ 	.short	(.L_47 - .L_46)


	//   ....[0]....
.L_46:
        /*0114*/ 	.word	0x00000660
        /*0118*/ 	.word	0x000000ff
        /*011c*/ 	.word	0x00000000
        /*0120*/ 	.short	0x0100
        /*0122*/ 	.byte	0x04
	.zero		1


	//   ....[1]....
        /*0124*/ 	.word	0x00000670
        /*0128*/ 	.word	0x000000ff
        /*012c*/ 	.word	0x00000028
        /*0130*/ 	.short	0x0100
        /*0132*/ 	.byte	0x04
	.zero		1


	//   ....[2]....
        /*0134*/ 	.word	0x00000680
        /*0138*/ 	.word	0x000000ff
        /*013c*/ 	.word	0x00000008
        /*0140*/ 	.short	0x0100
        /*0142*/ 	.byte	0x04
	.zero		1


	//   ....[3]....
        /*0144*/ 	.word	0x00000690
        /*0148*/ 	.word	0x000000ff
        /*014c*/ 	.word	0x00000030
        /*0150*/ 	.short	0x0100
        /*0152*/ 	.byte	0x04
	.zero		1


	//   ....[4]....
        /*0154*/ 	.word	0x000006a0
        /*0158*/ 	.word	0x000000ff
        /*015c*/ 	.word	0x00000010
        /*0160*/ 	.short	0x0100
        /*0162*/ 	.byte	0x04
	.zero		1


	//   ....[5]....
        /*0164*/ 	.word	0x000006b0
        /*0168*/ 	.word	0x000000ff
        /*016c*/ 	.word	0x00000038
        /*0170*/ 	.short	0x0100
        /*0172*/ 	.byte	0x04
	.zero		1


	//   ....[6]....
        /*0174*/ 	.word	0x000006c0
        /*0178*/ 	.word	0x000000ff
        /*017c*/ 	.word	0x00000018
        /*0180*/ 	.short	0x0100
        /*0182*/ 	.byte	0x04
	.zero		1


	//   ....[7]....
        /*0184*/ 	.word	0x000006d0
        /*0188*/ 	.word	0x000000ff
        /*018c*/ 	.word	0x00000040
        /*0190*/ 	.short	0x0100
        /*0192*/ 	.byte	0x04
	.zero		1


	//   ....[8]....
        /*0194*/ 	.word	0x000006e0
        /*0198*/ 	.word	0x000000ff
        /*019c*/ 	.word	0x00000020
        /*01a0*/ 	.short	0x0100
        /*01a2*/ 	.byte	0x04
	.zero		1


	//   ....[9]....
        /*01a4*/ 	.word	0x000006f0
        /*01a8*/ 	.word	0x000000ff
        /*01ac*/ 	.word	0x00000048
        /*01b0*/ 	.short	0x0100
        /*01b2*/ 	.byte	0x04
	.zero		1


	//   ....[10]....
        /*01b4*/ 	.word	0x00000820
        /*01b8*/ 	.word	0x000000ff
        /*01bc*/ 	.word	0x00000050
        /*01c0*/ 	.short	0x0100
        /*01c2*/ 	.byte	0x04
	.zero		1


	//   ....[11]....
        /*01c4*/ 	.word	0x00000830
        /*01c8*/ 	.word	0x000000ff
        /*01cc*/ 	.word	0x00000070
        /*01d0*/ 	.short	0x0100
        /*01d2*/ 	.byte	0x04
	.zero		1


	//   ....[12]....
        /*01d4*/ 	.word	0x00000840
        /*01d8*/ 	.word	0x000000ff
        /*01dc*/ 	.word	0x00000058
        /*01e0*/ 	.short	0x0100
        /*01e2*/ 	.byte	0x04
	.zero		1


	//   ....[13]....
        /*01e4*/ 	.word	0x00000850
        /*01e8*/ 	.word	0x000000ff
        /*01ec*/ 	.word	0x00000078
        /*01f0*/ 	.short	0x0100
        /*01f2*/ 	.byte	0x04
	.zero		1


	//   ....[14]....
        /*01f4*/ 	.word	0x00000860
        /*01f8*/ 	.word	0x000000ff
        /*01fc*/ 	.word	0x00000060
        /*0200*/ 	.short	0x0100
        /*0202*/ 	.byte	0x04
	.zero		1


	//   ....[15]....
        /*0204*/ 	.word	0x00000870
        /*0208*/ 	.word	0x000000ff
        /*020c*/ 	.word	0x00000080
        /*0210*/ 	.short	0x0100
        /*0212*/ 	.byte	0x04
	.zero		1


	//   ....[16]....
        /*0214*/ 	.word	0x00000880
        /*0218*/ 	.word	0x000000ff
        /*021c*/ 	.word	0x00000068
        /*0220*/ 	.short	0x0100
        /*0222*/ 	.byte	0x04
	.zero		1


	//   ....[17]....
        /*0224*/ 	.word	0x00000890
        /*0228*/ 	.word	0x000000ff
        /*022c*/ 	.word	0x00000088
        /*0230*/ 	.short	0x0100
        /*0232*/ 	.byte	0x04
	.zero		1


	//   ....[18]....
        /*0234*/ 	.word	0x00000980
        /*0238*/ 	.word	0x000000ff
        /*023c*/ 	.word	0x00000090
        /*0240*/ 	.short	0x0100
        /*0242*/ 	.byte	0x06
	.zero		1


	//   ....[19]....
        /*0244*/ 	.word	0x00000990
        /*0248*/ 	.word	0x000000ff
        /*024c*/ 	.word	0x00000098
        /*0250*/ 	.short	0x0100
        /*0252*/ 	.byte	0x06
	.zero		1


	//   ....[20]....
        /*0254*/ 	.word	0x00000ad0
        /*0258*/ 	.word	0x000000ff
        /*025c*/ 	.word	0x000000a0
        /*0260*/ 	.short	0x0100
        /*0262*/ 	.byte	0x06
	.zero		1


	//   ....[21]....
        /*0264*/ 	.word	0x00000ae0
        /*0268*/ 	.word	0x000000ff
        /*026c*/ 	.word	0x000000b0
        /*0270*/ 	.short	0x0100
        /*0272*/ 	.byte	0x06
	.zero		1


	//   ....[22]....
        /*0274*/ 	.word	0x00000af0
        /*0278*/ 	.word	0x000000ff
        /*027c*/ 	.word	0x000000a8
        /*0280*/ 	.short	0x0100
        /*0282*/ 	.byte	0x06
	.zero		1


	//   ....[23]....
        /*0284*/ 	.word	0x00000b00
        /*0288*/ 	.word	0x000000ff
        /*028c*/ 	.word	0x000000b8
        /*0290*/ 	.short	0x0100
        /*0292*/ 	.byte	0x06
	.zero		1


	//   ....[24]....
        /*0294*/ 	.word	0x00000c30
        /*0298*/ 	.word	0x000000ff
        /*029c*/ 	.word	0x000000c0
        /*02a0*/ 	.short	0x0100
        /*02a2*/ 	.byte	0x04
	.zero		1


	//   ....[25]....
        /*02a4*/ 	.word	0x00000c40
        /*02a8*/ 	.word	0x000000ff
        /*02ac*/ 	.word	0x000000e0
        /*02b0*/ 	.short	0x0100
        /*02b2*/ 	.byte	0x04
	.zero		1


	//   ....[26]....
        /*02b4*/ 	.word	0x00000c50
        /*02b8*/ 	.word	0x000000ff
        /*02bc*/ 	.word	0x000000c8
        /*02c0*/ 	.short	0x0100
        /*02c2*/ 	.byte	0x04
	.zero		1


	//   ....[27]....
        /*02c4*/ 	.word	0x00000c60
        /*02c8*/ 	.word	0x000000ff
        /*02cc*/ 	.word	0x000000e8
        /*02d0*/ 	.short	0x0100
        /*02d2*/ 	.byte	0x04
	.zero		1


	//   ....[28]....
        /*02d4*/ 	.word	0x00000c70
        /*02d8*/ 	.word	0x000000ff
        /*02dc*/ 	.word	0x000000d0
        /*02e0*/ 	.short	0x0100
        /*02e2*/ 	.byte	0x04
	.zero		1


	//   ....[29]....
        /*02e4*/ 	.word	0x00000c80
        /*02e8*/ 	.word	0x000000ff
        /*02ec*/ 	.word	0x000000f0
        /*02f0*/ 	.short	0x0100
        /*02f2*/ 	.byte	0x04
	.zero		1


	//   ....[30]....
        /*02f4*/ 	.word	0x00000c90
        /*02f8*/ 	.word	0x000000ff
        /*02fc*/ 	.word	0x000000d8
        /*0300*/ 	.short	0x0100
        /*0302*/ 	.byte	0x04
	.zero		1


	//   ....[31]....
        /*0304*/ 	.word	0x00000ca0
        /*0308*/ 	.word	0x000000ff
        /*030c*/ 	.word	0x000000f8
        /*0310*/ 	.short	0x0100
        /*0312*/ 	.byte	0x04
	.zero		1


	//   ....[32]....
        /*0314*/ 	.word	0x00000da0
        /*0318*/ 	.word	0x000000ff
        /*031c*/ 	.word	0x00000100
        /*0320*/ 	.short	0x0100
        /*0322*/ 	.byte	0x04
	.zero		1


	//   ....[33]....
        /*0324*/ 	.word	0x00000db0
        /*0328*/ 	.word	0x000000ff
        /*032c*/ 	.word	0x00000110
        /*0330*/ 	.short	0x0100
        /*0332*/ 	.byte	0x04
	.zero		1


	//   ....[34]....
        /*0334*/ 	.word	0x00000dc0
        /*0338*/ 	.word	0x000000ff
        /*033c*/ 	.word	0x00000108
        /*0340*/ 	.short	0x0100
        /*0342*/ 	.byte	0x04
	.zero		1


	//   ....[35]....
        /*0344*/ 	.word	0x00000dd0
        /*0348*/ 	.word	0x000000ff
        /*034c*/ 	.word	0x00000118
        /*0350*/ 	.short	0x0100
        /*0352*/ 	.byte	0x04
	.zero		1


	//   ....[36]....
        /*0354*/ 	.word	0x00000ed0
        /*0358*/ 	.word	0x000000ff
        /*035c*/ 	.word	0x00000120
        /*0360*/ 	.short	0x0100
        /*0362*/ 	.byte	0x06
	.zero		1


	//   ....[37]....
        /*0364*/ 	.word	0x00001b00
        /*0368*/ 	.word	0x00000000
        /*036c*/ 	.word	0x00000110
        /*0370*/ 	.short	0x010a
        /*0372*/ 	.byte	0xff
	.zero		1


	//   ....[38]....
        /*0374*/ 	.word	0x00001b20
        /*0378*/ 	.word	0x00000000
        /*037c*/ 	.word	0x00000100
        /*0380*/ 	.short	0x0101
        /*0382*/ 	.byte	0xff
	.zero		1


	//   ....[39]....
        /*0384*/ 	.word	0x00001bd0
        /*0388*/ 	.word	0x000000ff
        /*038c*/ 	.word	0x00000028
        /*0390*/ 	.short	0x010a
        /*0392*/ 	.byte	0x04
	.zero		1


	//   ....[40]....
        /*0394*/ 	.word	0x00001ca0
        /*0398*/ 	.word	0x000000ff
        /*039c*/ 	.word	0x00000028
        /*03a0*/ 	.short	0x010a
        /*03a2*/ 	.byte	0x21
	.zero		1


	//   ....[41]....
        /*03a4*/ 	.word	0x00001e50
        /*03a8*/ 	.word	0x000000ff
        /*03ac*/ 	.word	0x00000028
        /*03b0*/ 	.short	0x010a
        /*03b2*/ 	.byte	0x05
	.zero		1


	//   ....[42]....
        /*03b4*/ 	.word	0x00001f70
        /*03b8*/ 	.word	0x000000ff
        /*03bc*/ 	.word	0x00000098
        /*03c0*/ 	.short	0x0101
        /*03c2*/ 	.byte	0x0d
	.zero		1


	//   ....[43]....
        /*03c4*/ 	.word	0x00001f90
        /*03c8*/ 	.word	0x000000ff
        /*03cc*/ 	.word	0x00000028
        /*03d0*/ 	.short	0x010a
        /*03d2*/ 	.byte	0x04
	.zero		1


	//   ....[44]....
        /*03d4*/ 	.word	0x00002010
        /*03d8*/ 	.word	0x000000ff
        /*03dc*/ 	.word	0x00000028
        /*03e0*/ 	.short	0x010a
        /*03e2*/ 	.byte	0x11
	.zero		1


	//   ....[45]....
        /*03e4*/ 	.word	0x000021b0
        /*03e8*/ 	.word	0x000000ff
        /*03ec*/ 	.word	0x00000028
        /*03f0*/ 	.short	0x010a
        /*03f2*/ 	.byte	0x05
	.zero		1


	//   ....[46]....
        /*03f4*/ 	.word	0x000022f0
        /*03f8*/ 	.word	0x00000003
        /*03fc*/ 	.word	0x000000a0
        /*0400*/ 	.short	0x010a
        /*0402*/ 	.byte	0xff
	.zero		1


	//   ....[47]....
        /*0404*/ 	.word	0x00002440
        /*0408*/ 	.word	0x00000000
        /*040c*/ 	.word	0x00000000
        /*0410*/ 	.short	0x0101
        /*0412*/ 	.byte	0xff
	.zero		1


	//   ....[48]....
        /*0414*/ 	.word	0x00002a00
        /*0418*/ 	.word	0x000000ff
        /*041c*/ 	.word	0x00000000
        /*0420*/ 	.short	0x010a
        /*0422*/ 	.byte	0x04
	.zero		1


	//   ....[49]....
        /*0424*/ 	.word	0x00002a90
        /*0428*/ 	.word	0x000000ff
        /*042c*/ 	.word	0x00000000
        /*0430*/ 	.short	0x010a
        /*0432*/ 	.byte	0x05
	.zero		1


	//   ....[50]....
        /*0434*/ 	.word	0x00002b20
        /*0438*/ 	.word	0x000000ff
        /*043c*/ 	.word	0x00000000
        /*0440*/ 	.short	0x010a
        /*0442*/ 	.byte	0x05
	.zero		1


	//   ....[51]....
        /*0444*/ 	.word	0x00002bb0
        /*0448*/ 	.word	0x000000ff
        /*044c*/ 	.word	0x00000000
        /*0450*/ 	.short	0x010a
        /*0452*/ 	.byte	0x05
	.zero		1


	//   ....[52]....
        /*0454*/ 	.word	0x00002c50
        /*0458*/ 	.word	0x00000000
        /*045c*/ 	.word	0x00000000
        /*0460*/ 	.short	0x010a
        /*0462*/ 	.byte	0xff
	.zero		1


	//   ....[53]....
        /*0464*/ 	.word	0x00002d90
        /*0468*/ 	.word	0x00000000
        /*046c*/ 	.word	0x00000100
        /*0470*/ 	.short	0x010a
        /*0472*/ 	.byte	0xff
	.zero		1


	//   ....[54]....
        /*0474*/ 	.word	0x00002e00
        /*0478*/ 	.word	0x00000004
        /*047c*/ 	.word	0x00000000
        /*0480*/ 	.short	0x0101
        /*0482*/ 	.byte	0xff
	.zero		1


	//   ....[55]....
        /*0484*/ 	.word	0x00002e20
        /*0488*/ 	.word	0x000000ff
        /*048c*/ 	.word	0x000000b0
        /*0490*/ 	.short	0x010a
        /*0492*/ 	.byte	0x04
	.zero		1


	//   ....[56]....
        /*0494*/ 	.word	0x00002f40
        /*0498*/ 	.word	0x00000000
        /*049c*/ 	.word	0x000000a0
        /*04a0*/ 	.short	0x010a
        /*04a2*/ 	.byte	0xff
	.zero		1


	//   ....[57]....
        /*04a4*/ 	.word	0x00003040
        /*04a8*/ 	.word	0x00000000
        /*04ac*/ 	.word	0x00000000
        /*04b0*/ 	.short	0x0101
        /*04b2*/ 	.byte	0xff
	.zero		1


	//   ....[58]....
        /*04b4*/ 	.word	0x000030d0
        /*04b8*/ 	.word	0x000000ff
        /*04bc*/ 	.word	0x000000b0
        /*04c0*/ 	.short	0x0106
        /*04c2*/ 	.byte	0x04
	.zero		1


	//   ....[59]....
        /*04c4*/ 	.word	0x000030f0
        /*04c8*/ 	.word	0x000000ff
        /*04cc*/ 	.word	0x000000b0
        /*04d0*/ 	.short	0x010a
        /*04d2*/ 	.byte	0x04
	.zero		1


	//   ....[60]....
        /*04d4*/ 	.word	0x00003180
        /*04d8*/ 	.word	0x000000ff
        /*04dc*/ 	.word	0x000000b0
        /*04e0*/ 	.short	0x0106
        /*04e2*/ 	.byte	0x07
	.zero		1


	//   ....[61]....
        /*04e4*/ 	.word	0x000031c0
        /*04e8*/ 	.word	0x00000000
        /*04ec*/ 	.word	0x000000b0
        /*04f0*/ 	.short	0x010a
        /*04f2*/ 	.byte	0xff
	.zero		1


	//   ....[62]....
        /*04f4*/ 	.word	0x00003410
        /*04f8*/ 	.word	0x000000ff
        /*04fc*/ 	.word	0x00000008
        /*0500*/ 	.short	0x010a
        /*0502*/ 	.byte	0x05
	.zero		1


	//   ....[63]....
        /*0504*/ 	.word	0x00003430
        /*0508*/ 	.word	0x000000ff
        /*050c*/ 	.word	0x00000008
        /*0510*/ 	.short	0x010a
        /*0512*/ 	.byte	0x05
	.zero		1


	//   ....[64]....
        /*0514*/ 	.word	0x000035c0
        /*0518*/ 	.word	0x000000ff
        /*051c*/ 	.word	0x00000008
        /*0520*/ 	.short	0x010a
        /*0522*/ 	.byte	0x05
	.zero		1


	//   ....[65]....
        /*0524*/ 	.word	0x000035e0
        /*0528*/ 	.word	0x000000ff
        /*052c*/ 	.word	0x00000008
        /*0530*/ 	.short	0x010a
        /*0532*/ 	.byte	0x05
	.zero		1


	//   ....[66]....
        /*0534*/ 	.word	0x000036a0
        /*0538*/ 	.word	0x000000ff
        /*053c*/ 	.word	0x00000000
        /*0540*/ 	.short	0x0101
        /*0542*/ 	.byte	0x04
	.zero		1


	//   ....[67]....
        /*0544*/ 	.word	0x000039a0
        /*0548*/ 	.word	0x00000000
        /*054c*/ 	.word	0x000000a0
        /*0550*/ 	.short	0x010a
        /*0552*/ 	.byte	0xff
	.zero		1


	//   ....[68]....
        /*0554*/ 	.word	0x00003a60
        /*0558*/ 	.word	0x00000000
        /*055c*/ 	.word	0x00000000
        /*0560*/ 	.short	0x0101
        /*0562*/ 	.byte	0xff
	.zero		1


	//   ....[69]....
        /*0564*/ 	.word	0x00003b20
        /*0568*/ 	.word	0x000000ff
        /*056c*/ 	.word	0x00000000
        /*0570*/ 	.short	0x010a
        /*0572*/ 	.byte	0x04
	.zero		1


	//   ....[70]....
        /*0574*/ 	.word	0x00003b30
        /*0578*/ 	.word	0x000000ff
        /*057c*/ 	.word	0x000000e0
        /*0580*/ 	.short	0x010a
        /*0582*/ 	.byte	0x17
	.zero		1


	//   ....[71]....
        /*0584*/ 	.word	0x00003be0
        /*0588*/ 	.word	0x000000ff
        /*058c*/ 	.word	0x00000000
        /*0590*/ 	.short	0x010a
        /*0592*/ 	.byte	0x05
	.zero		1


	//   ....[72]....
        /*0594*/ 	.word	0x00003d20
        /*0598*/ 	.word	0x000000ff
        /*059c*/ 	.word	0x00000000
        /*05a0*/ 	.short	0x010a
        /*05a2*/ 	.byte	0x04
	.zero		1


	//   ....[73]....
        /*05a4*/ 	.word	0x00003f70
        /*05a8*/ 	.word	0x000000ff
        /*05ac*/ 	.word	0x00000000
        /*05b0*/ 	.short	0x010a
        /*05b2*/ 	.byte	0x04
	.zero		1


	//   ....[74]....
        /*05b4*/ 	.word	0x00004000
        /*05b8*/ 	.word	0x000000ff
        /*05bc*/ 	.word	0x00000000
        /*05c0*/ 	.short	0x010a
        /*05c2*/ 	.byte	0x05
	.zero		1


	//   ....[75]....
        /*05c4*/ 	.word	0x00004090
        /*05c8*/ 	.word	0x000000ff
        /*05cc*/ 	.word	0x00000000
        /*05d0*/ 	.short	0x010a
        /*05d2*/ 	.byte	0x05
	.zero		1


	//   ....[76]....
        /*05d4*/ 	.word	0x00004130
        /*05d8*/ 	.word	0x00000000
        /*05dc*/ 	.word	0x00000000
        /*05e0*/ 	.short	0x010a
        /*05e2*/ 	.byte	0xff
	.zero		1


	//   ....[77]....
        /*05e4*/ 	.word	0x00004170
        /*05e8*/ 	.word	0x00000000
        /*05ec*/ 	.word	0x00000000
        /*05f0*/ 	.short	0x010a
        /*05f2*/ 	.byte	0xff
	.zero		1


	//   ....[78]....
        /*05f4*/ 	.word	0x000041e0
        /*05f8*/ 	.word	0x000000ff
        /*05fc*/ 	.word	0x00000000
        /*0600*/ 	.short	0x0101
        /*0602*/ 	.byte	0x04
	.zero		1


	//   ....[79]....
        /*0604*/ 	.word	0x00004220
        /*0608*/ 	.word	0x000000ff
        /*060c*/ 	.word	0x00000120
        /*0610*/ 	.short	0x010a
        /*0612*/ 	.byte	0x11
	.zero		1


	//   ....[80]....
        /*0614*/ 	.word	0x00004270
        /*0618*/ 	.word	0x000000ff
        /*061c*/ 	.word	0x00000000
        /*0620*/ 	.short	0x0101
        /*0622*/ 	.byte	0x04
	.zero		1


	//   ....[81]....
        /*0624*/ 	.word	0x00004750
        /*0628*/ 	.word	0x0000000c
        /*062c*/ 	.word	0x000000a0
        /*0630*/ 	.short	0x010a
        /*0632*/ 	.byte	0xff
	.zero		1


	//   ....[82]....
        /*0634*/ 	.word	0x000048c0
        /*0638*/ 	.word	0x00000000
        /*063c*/ 	.word	0x00000000
        /*0640*/ 	.short	0x0101
        /*0642*/ 	.byte	0xff
	.zero		1


	//   ....[83]....
        /*0644*/ 	.word	0x00004d50
        /*0648*/ 	.word	0x000000ff
        /*064c*/ 	.word	0x00000098
        /*0650*/ 	.short	0x010a
        /*0652*/ 	.byte	0x15
	.zero		1


	//   ....[84]....
        /*0654*/ 	.word	0x00004ed0
        /*0658*/ 	.word	0x000000ff
        /*065c*/ 	.word	0x00000070
        /*0660*/ 	.short	0x010a
        /*0662*/ 	.byte	0x15
	.zero		1


	//   ....[85]....
        /*0664*/ 	.word	0x00005040
        /*0668*/ 	.word	0x000000ff
        /*066c*/ 	.word	0x00000050
        /*0670*/ 	.short	0x010b
        /*0672*/ 	.byte	0x15
	.zero		1


	//   ....[86]....
        /*0674*/ 	.word	0x00005050
        /*0678*/ 	.word	0x000000ff
        /*067c*/ 	.word	0x00000000
        /*0680*/ 	.short	0x0101
        /*0682*/ 	.byte	0x28
	.zero		1


	//   ....[87]....
        /*0684*/ 	.word	0x00005060
        /*0688*/ 	.word	0x000000ff
        /*068c*/ 	.word	0x00000078
        /*0690*/ 	.short	0x010a
        /*0692*/ 	.byte	0x15
	.zero		1


	//   ....[88]....
        /*0694*/ 	.word	0x000051b0
        /*0698*/ 	.word	0x000000ff
        /*069c*/ 	.word	0x00000058
        /*06a0*/ 	.short	0x010b
        /*06a2*/ 	.byte	0x15
	.zero		1


	//   ....[89]....
        /*06a4*/ 	.word	0x000051c0
        /*06a8*/ 	.word	0x000000ff
        /*06ac*/ 	.word	0x00000000
        /*06b0*/ 	.short	0x0101
        /*06b2*/ 	.byte	0x27
	.zero		1


	//   ....[90]....
        /*06b4*/ 	.word	0x000051d0
        /*06b8*/ 	.word	0x000000ff
        /*06bc*/ 	.word	0x00000080
        /*06c0*/ 	.short	0x010a
        /*06c2*/ 	.byte	0x15
	.zero		1


	//   ....[91]....
        /*06c4*/ 	.word	0x00005310
        /*06c8*/ 	.word	0x000000ff
        /*06cc*/ 	.word	0x00000060
        /*06d0*/ 	.short	0x010b
        /*06d2*/ 	.byte	0x15
	.zero		1


	//   ....[92]....
        /*06d4*/ 	.word	0x00005320
        /*06d8*/ 	.word	0x000000ff
        /*06dc*/ 	.word	0x00000000
        /*06e0*/ 	.short	0x0101
        /*06e2*/ 	.byte	0x26
	.zero		1


	//   ....[93]....
        /*06e4*/ 	.word	0x00005330
        /*06e8*/ 	.word	0x000000ff
        /*06ec*/ 	.word	0x00000088
        /*06f0*/ 	.short	0x010a
        /*06f2*/ 	.byte	0x15
	.zero		1


	//   ....[94]....
        /*06f4*/ 	.word	0x00005530
        /*06f8*/ 	.word	0x000000ff
        /*06fc*/ 	.word	0x00000068
        /*0700*/ 	.short	0x010b
        /*0702*/ 	.byte	0x15
	.zero		1


	//   ....[95]....
        /*0704*/ 	.word	0x00005540
        /*0708*/ 	.word	0x000000ff
        /*070c*/ 	.word	0x00000000
        /*0710*/ 	.short	0x0101
        /*0712*/ 	.byte	0x25
	.zero		1


	//   ....[96]....
        /*0714*/ 	.word	0x00005570
        /*0718*/ 	.word	0x000000ff
        /*071c*/ 	.word	0x00000070
        /*0720*/ 	.short	0x010a
        /*0722*/ 	.byte	0x15
	.zero		1


	//   ....[97]....
        /*0724*/ 	.word	0x00005590
        /*0728*/ 	.word	0x000000ff
        /*072c*/ 	.word	0x00000078
        /*0730*/ 	.short	0x010a
        /*0732*/ 	.byte	0x15
	.zero		1


	//   ....[98]....
        /*0734*/ 	.word	0x000055b0
        /*0738*/ 	.word	0x000000ff
        /*073c*/ 	.word	0x00000080
        /*0740*/ 	.short	0x010a
        /*0742*/ 	.byte	0x15
	.zero		1


	//   ....[99]....
        /*0744*/ 	.word	0x000055f0
        /*0748*/ 	.word	0x00000000
        /*074c*/ 	.word	0x00000088
        /*0750*/ 	.short	0x010a
        /*0752*/ 	.byte	0xff
	.zero		1


	//   ....[100]....
        /*0754*/ 	.word	0x00005900
        /*0758*/ 	.word	0x00000003
        /*075c*/ 	.word	0x000000a0
        /*0760*/ 	.short	0x010a
        /*0762*/ 	.byte	0xff
	.zero		1


	//   ....[101]....
        /*0764*/ 	.word	0x00005a80
        /*0768*/ 	.word	0x00000000
        /*076c*/ 	.word	0x00000000
        /*0770*/ 	.short	0x0101
        /*0772*/ 	.byte	0xff
	.zero		1


	//   ....[102]....
        /*0774*/ 	.word	0x000065c0
        /*0778*/ 	.word	0x000000ff
        /*077c*/ 	.word	0x00000050
        /*0780*/ 	.short	0x010a
        /*0782*/ 	.byte	0x2c
	.zero		1


	//   ....[103]....
        /*0784*/ 	.word	0x00006600
        /*0788*/ 	.word	0x00000062
        /*078c*/ 	.word	0x000000c0
        /*0790*/ 	.short	0x010a
        /*0792*/ 	.byte	0xff
	.zero		1


	//   ....[104]....
        /*0794*/ 	.word	0x000066f0
        /*0798*/ 	.word	0x000000ff
        /*079c*/ 	.word	0x00000050
        /*07a0*/ 	.short	0x010a
        /*07a2*/ 	.byte	0x2c
	.zero		1


	//   ....[105]....
        /*07a4*/ 	.word	0x000067e0
        /*07a8*/ 	.word	0x00000062
        /*07ac*/ 	.word	0x000000c0
        /*07b0*/ 	.short	0x010a
        /*07b2*/ 	.byte	0xff
	.zero		1


	//   ....[106]....
        /*07b4*/ 	.word	0x000072b0
        /*07b8*/ 	.word	0x00000000
        /*07bc*/ 	.word	0x00000000
        /*07c0*/ 	.short	0x0101
        /*07c2*/ 	.byte	0xff
	.zero		1


	//   ....[107]....
        /*07c4*/ 	.word	0x000072c0
        /*07c8*/ 	.word	0x00000003
        /*07cc*/ 	.word	0x00000050
        /*07d0*/ 	.short	0x010a
        /*07d2*/ 	.byte	0xff
	.zero		1


	//   ....[108]....
        /*07d4*/ 	.word	0x000073a0
        /*07d8*/ 	.word	0x00000003
        /*07dc*/ 	.word	0x00000050
        /*07e0*/ 	.short	0x010a
        /*07e2*/ 	.byte	0xff
	.zero		1


	//   ....[109]....
        /*07e4*/ 	.word	0x00007f10
        /*07e8*/ 	.word	0x00000068
        /*07ec*/ 	.word	0x00000000
        /*07f0*/ 	.short	0x0101
        /*07f2*/ 	.byte	0xff
	.zero		1


	//   ....[110]....
        /*07f4*/ 	.word	0x00007f30
        /*07f8*/ 	.word	0x0000003e
        /*07fc*/ 	.word	0x00000050
        /*0800*/ 	.short	0x010a
        /*0802*/ 	.byte	0xff
	.zero		1


	//   ....[111]....
        /*0804*/ 	.word	0x00008000
        /*0808*/ 	.word	0x0000003e
        /*080c*/ 	.word	0x00000050
        /*0810*/ 	.short	0x010a
        /*0812*/ 	.byte	0xff
	.zero		1


	//   ....[112]....
        /*0814*/ 	.word	0x00008b60
        /*0818*/ 	.word	0x0000003e
        /*081c*/ 	.word	0x00000000
        /*0820*/ 	.short	0x0101
        /*0822*/ 	.byte	0xff
	.zero		1


	//   ....[113]....
        /*0824*/ 	.word	0x00008b80
        /*0828*/ 	.word	0x0000003d
        /*082c*/ 	.word	0x00000050
        /*0830*/ 	.short	0x010a
        /*0832*/ 	.byte	0xff
	.zero		1


	//   ....[114]....
        /*0834*/ 	.word	0x00008c50
        /*0838*/ 	.word	0x0000003d
        /*083c*/ 	.word	0x00000050
        /*0840*/ 	.short	0x010a
        /*0842*/ 	.byte	0xff
	.zero		1


	//   ....[115]....
        /*0844*/ 	.word	0x00009040
        /*0848*/ 	.word	0x00000062
        /*084c*/ 	.word	0x00000000
        /*0850*/ 	.short	0x0101
        /*0852*/ 	.byte	0xff
	.zero		1


	//   ....[116]....
        /*0854*/ 	.word	0x00009800
        /*0858*/ 	.word	0x00000002
        /*085c*/ 	.word	0x00000000
        /*0860*/ 	.short	0x0101
        /*0862*/ 	.byte	0xff
	.zero		1


	//   ....[117]....
        /*0864*/ 	.word	0x00009ab0
        /*0868*/ 	.word	0x000000ff
        /*086c*/ 	.word	0x00000000
        /*0870*/ 	.short	0x0101
        /*0872*/ 	.byte	0x04
	.zero		1


	//   ....[118]....
        /*0874*/ 	.word	0x00009ad0
        /*0878*/ 	.word	0x00000000
        /*087c*/ 	.word	0x00000110
        /*0880*/ 	.short	0x010a
        /*0882*/ 	.byte	0xff
	.zero		1


	//   ....[119]....
        /*0884*/ 	.word	0x00009b30
        /*0888*/ 	.word	0x00000000
        /*088c*/ 	.word	0x00000028
        /*0890*/ 	.short	0x010a
        /*0892*/ 	.byte	0xff
	.zero		1


	//   ....[120]....
        /*0894*/ 	.word	0x00009b90
        /*0898*/ 	.word	0x00000000
        /*089c*/ 	.word	0x00000028
        /*08a0*/ 	.short	0x010a
        /*08a2*/ 	.byte	0xff
	.zero		1


	//   ....[121]....
        /*08a4*/ 	.word	0x00009be0
        /*08a8*/ 	.word	0x00000003
        /*08ac*/ 	.word	0x000000a0
        /*08b0*/ 	.short	0x010a
        /*08b2*/ 	.byte	0xff
	.zero		1


	//   ....[122]....
        /*08b4*/ 	.word	0x00009c40
        /*08b8*/ 	.word	0x00000000
        /*08bc*/ 	.word	0x00000000
        /*08c0*/ 	.short	0x010a
        /*08c2*/ 	.byte	0xff
	.zero		1


	//   ....[123]....
        /*08c4*/ 	.word	0x00009ca0
        /*08c8*/ 	.word	0x00000000
        /*08cc*/ 	.word	0x00000000
        /*08d0*/ 	.short	0x010a
        /*08d2*/ 	.byte	0xff
	.zero		1


	//   ....[124]....
        /*08d4*/ 	.word	0x00009d00
        /*08d8*/ 	.word	0x00000000
        /*08dc*/ 	.word	0x00000000
        /*08e0*/ 	.short	0x010a
        /*08e2*/ 	.byte	0xff
	.zero		1


	//   ....[125]....
        /*08e4*/ 	.word	0x00009d60
        /*08e8*/ 	.word	0x00000000
        /*08ec*/ 	.word	0x00000000
        /*08f0*/ 	.short	0x010a
        /*08f2*/ 	.byte	0xff
	.zero		1


	//   ....[126]....
        /*08f4*/ 	.word	0x00009db0
        /*08f8*/ 	.word	0x00000000
        /*08fc*/ 	.word	0x00000100
        /*0900*/ 	.short	0x010a
        /*0902*/ 	.byte	0xff
	.zero		1


	//   ....[127]....
        /*0904*/ 	.word	0x00009e10
        /*0908*/ 	.word	0x00000000
        /*090c*/ 	.word	0x000000b0
        /*0910*/ 	.short	0x010a
        /*0912*/ 	.byte	0xff
	.zero		1


	//   ....[128]....
        /*0914*/ 	.word	0x00009e60
        /*0918*/ 	.word	0x00000000
        /*091c*/ 	.word	0x000000a0
        /*0920*/ 	.short	0x010a
        /*0922*/ 	.byte	0xff
	.zero		1


	//   ....[129]....
        /*0924*/ 	.word	0x00009ec0
        /*0928*/ 	.word	0x00000000
        /*092c*/ 	.word	0x000000b0
        /*0930*/ 	.short	0x010a
        /*0932*/ 	.byte	0xff
	.zero		1


	//   ....[130]....
        /*0934*/ 	.word	0x00009f20
        /*0938*/ 	.word	0x00000005
        /*093c*/ 	.word	0x00000008
        /*0940*/ 	.short	0x010a
        /*0942*/ 	.byte	0xff
	.zero		1


	//   ....[131]....
        /*0944*/ 	.word	0x0000a010
        /*0948*/ 	.word	0x00000003
        /*094c*/ 	.word	0x00000008
        /*0950*/ 	.short	0x010a
        /*0952*/ 	.byte	0xff
	.zero		1


	//   ....[132]....
        /*0954*/ 	.word	0x0000a060
        /*0958*/ 	.word	0x00000000
        /*095c*/ 	.word	0x000000a0
        /*0960*/ 	.short	0x010a
        /*0962*/ 	.byte	0xff
	.zero		1


	//   ....[133]....
        /*0964*/ 	.word	0x0000a0c0
        /*0968*/ 	.word	0x00000000
        /*096c*/ 	.word	0x000000e0
        /*0970*/ 	.short	0x010a
        /*0972*/ 	.byte	0xff
	.zero		1


	//   ....[134]....
        /*0974*/ 	.word	0x0000a120
        /*0978*/ 	.word	0x00000000
        /*097c*/ 	.word	0x00000000
        /*0980*/ 	.short	0x010a
        /*0982*/ 	.byte	0xff
	.zero		1


	//   ....[135]....
        /*0984*/ 	.word	0x0000a180
        /*0988*/ 	.word	0x00000000
        /*098c*/ 	.word	0x00000000
        /*0990*/ 	.short	0x010a
        /*0992*/ 	.byte	0xff
	.zero		1


	//   ....[136]....
        /*0994*/ 	.word	0x0000a1e0
        /*0998*/ 	.word	0x00000000
        /*099c*/ 	.word	0x00000000
        /*09a0*/ 	.short	0x010a
        /*09a2*/ 	.byte	0xff
	.zero		1


	//   ....[137]....
        /*09a4*/ 	.word	0x0000a240
        /*09a8*/ 	.word	0x00000000
        /*09ac*/ 	.word	0x00000000
        /*09b0*/ 	.short	0x010a
        /*09b2*/ 	.byte	0xff
	.zero		1


	//   ....[138]....
        /*09b4*/ 	.word	0x0000a2a0
        /*09b8*/ 	.word	0x00000000
        /*09bc*/ 	.word	0x00000120
        /*09c0*/ 	.short	0x010a
        /*09c2*/ 	.byte	0xff
	.zero		1


	//   ....[139]....
        /*09c4*/ 	.word	0x0000a2f0
        /*09c8*/ 	.word	0x0000000c
        /*09cc*/ 	.word	0x000000a0
        /*09d0*/ 	.short	0x010a
        /*09d2*/ 	.byte	0xff
	.zero		1


	//   ....[140]....
        /*09d4*/ 	.word	0x0000a350
        /*09d8*/ 	.word	0x00000000
        /*09dc*/ 	.word	0x00000098
        /*09e0*/ 	.short	0x010a
        /*09e2*/ 	.byte	0xff
	.zero		1


	//   ....[141]....
        /*09e4*/ 	.word	0x0000a3b0
        /*09e8*/ 	.word	0x00000000
        /*09ec*/ 	.word	0x00000070
        /*09f0*/ 	.short	0x010a
        /*09f2*/ 	.byte	0xff
	.zero		1


	//   ....[142]....
        /*09f4*/ 	.word	0x0000a410
        /*09f8*/ 	.word	0x00000000
        /*09fc*/ 	.word	0x00000078
        /*0a00*/ 	.short	0x010a
        /*0a02*/ 	.byte	0xff
	.zero		1


	//   ....[143]....
        /*0a04*/ 	.word	0x0000a470
        /*0a08*/ 	.word	0x00000000
        /*0a0c*/ 	.word	0x00000080
        /*0a10*/ 	.short	0x010a
        /*0a12*/ 	.byte	0xff
	.zero		1


	//   ....[144]....
        /*0a14*/ 	.word	0x0000a4d0
        /*0a18*/ 	.word	0x00000000
        /*0a1c*/ 	.word	0x00000088
        /*0a20*/ 	.short	0x010a
        /*0a22*/ 	.byte	0xff
	.zero		1


	//   ....[145]....
        /*0a24*/ 	.word	0x0000a530
        /*0a28*/ 	.word	0x00000000
        /*0a2c*/ 	.word	0x00000070
        /*0a30*/ 	.short	0x010a
        /*0a32*/ 	.byte	0xff
	.zero		1


	//   ....[146]....
        /*0a34*/ 	.word	0x0000a590
        /*0a38*/ 	.word	0x00000000
        /*0a3c*/ 	.word	0x00000078
        /*0a40*/ 	.short	0x010a
        /*0a42*/ 	.byte	0xff
	.zero		1


	//   ....[147]....
        /*0a44*/ 	.word	0x0000a5f0
        /*0a48*/ 	.word	0x00000000
        /*0a4c*/ 	.word	0x00000080
        /*0a50*/ 	.short	0x010a
        /*0a52*/ 	.byte	0xff
	.zero		1


	//   ....[148]....
        /*0a54*/ 	.word	0x0000a640
        /*0a58*/ 	.word	0x00000003
        /*0a5c*/ 	.word	0x000000a0
        /*0a60*/ 	.short	0x010a
        /*0a62*/ 	.byte	0xff
	.zero		1


	//   ....[149]....
        /*0a64*/ 	.word	0x0000a6a0
        /*0a68*/ 	.word	0x00000000
        /*0a6c*/ 	.word	0x00000050
        /*0a70*/ 	.short	0x010a
        /*0a72*/ 	.byte	0xff
	.zero		1


	//   ....[150]....
        /*0a74*/ 	.word	0x0000a6f0
        /*0a78*/ 	.word	0x00000062
        /*0a7c*/ 	.word	0x000000c0
        /*0a80*/ 	.short	0x010a
        /*0a82*/ 	.byte	0xff
	.zero		1


	//   ....[151]....
        /*0a84*/ 	.word	0x0000a740
        /*0a88*/ 	.word	0x00000003
        /*0a8c*/ 	.word	0x00000050
        /*0a90*/ 	.short	0x010a
        /*0a92*/ 	.byte	0xff
	.zero		1


	//   ....[152]....
        /*0a94*/ 	.word	0x0000a790
        /*0a98*/ 	.word	0x0000003e
        /*0a9c*/ 	.word	0x00000050
        /*0aa0*/ 	.short	0x010a
        /*0aa2*/ 	.byte	0xff
	.zero		1


	//   ....[153]....
        /*0aa4*/ 	.word	0x0000a7e0
        /*0aa8*/ 	.word	0x0000003d
        /*0aac*/ 	.word	0x00000050
        /*0ab0*/ 	.short	0x010a
        /*0ab2*/ 	.byte	0xff
	.zero		1


	//----- nvinfo : EIATTR_NUM_MBARRIERS
	.align		4
.L_47:
        /*0ab4*/ 	.byte	0x03, 0x38
        /*0ab6*/ 	.short	0x0025


	//----- nvinfo : EIATTR_EXIT_INSTR_OFFSETS
	.align		4
        /*0ab8*/ 	.byte	0x04, 0x1c
        /*0aba*/ 	.short	(.L_49 - .L_48)


	//   ....[0]....
.L_48:
        /*0abc*/ 	.word	0x00002c80


	//   ....[1]....
        /*0ac0*/ 	.word	0x00003190


	//   ....[2]....
        /*0ac4*/ 	.word	0x000031f0


	//   ....[3]....
        /*0ac8*/ 	.word	0x000044a0


	//   ....[4]....
        /*0acc*/ 	.word	0x00005620


	//   ....[5]....
        /*0ad0*/ 	.word	0x00005660


	//   ....[6]....
        /*0ad4*/ 	.word	0x00009990


	//   ....[7]....
        /*0ad8*/ 	.word	0x00009a10


	//   ....[8]....
        /*0adc*/ 	.word	0x00009a40


	//   ....[9]....
        /*0ae0*/ 	.word	0x00009ac0


	//----- nvinfo : EIATTR_MAX_THREADS
	.align		4
.L_49:
        /*0ae4*/ 	.byte	0x04, 0x05
        /*0ae6*/ 	.short	(.L_51 - .L_50)
.L_50:
        /*0ae8*/ 	.word	0x00000100
        /*0aec*/ 	.word	0x00000001
        /*0af0*/ 	.word	0x00000001


	//----- nvinfo : EIATTR_CRS_STACK_SIZE
	.align		4
.L_51:
        /*0af4*/ 	.byte	0x04, 0x1e
        /*0af6*/ 	.short	(.L_53 - .L_52)
.L_52:
        /*0af8*/ 	.word	0x00000000


	//----- nvinfo : EIATTR_CBANK_PARAM_SIZE
	.align		4
.L_53:
        /*0afc*/ 	.byte	0x03, 0x19
        /*0afe*/ 	.short	0x0800


	//----- nvinfo : EIATTR_PARAM_CBANK
	.align		4
        /*0b00*/ 	.byte	0x04, 0x0a
        /*0b02*/ 	.short	(.L_55 - .L_54)
	.align		4
.L_54:
        /*0b04*/ 	.word	index@(.nv.constant0._ZN7cutlass13device_kernelINS_4gemm6kernel13GemmUniversalIN4cute5tupleIJiiiiEEENS1_10collective13CollectiveMmaINS1_35MainloopSm100TmaUmmaWarpSpecializedILi5ELi2ELi4ENS5_IJNS4_1CILi2EEESB_NSA_ILi1EEEEEEEENS5_IJNSA_ILi256EEENSA_ILi128EEENSA_ILi32EEEEEENS_10bfloat16_tENS5_IJlSC_lEEESJ_SK_NS4_8TiledMMAINS4_8MMA_AtomIJNS4_26SM100_MMA_F16BF16_2x1SM_SSISJ_SJ_fLi256ELi128ELNS4_4UMMA5MajorE0ELSP_0ELNSO_7ScaleInE0ELSQ_0EEEEEENS4_6LayoutINS5_IJSC_SC_SC_EEENS5_IJNSA_ILi0EEESV_SV_EEEEENS5_IJNS4_10UnderscoreESY_SY_EEEEENS4_28SM100_TMA_2SM_LOAD_MULTICASTENS4_14ComposedLayoutINS4_7SwizzleILi2ELi4ELi3EEENS4_18smem_ptr_flag_bitsILi16EEENST_INS5_IJNSA_ILi8EEESH_EEENS5_IJSH_SC_EEEEEEEvNS4_8identityENS4_18SM100_TMA_2SM_LOADES1B_vS1C_EENS_8epilogue10collective18CollectiveEpilogueINS1F_23Sm100TmaWarpSpecializedILi4ELi2ELi32ELb1ELb0EEEJNS5_IJSG_SG_SH_EEENS5_IJNST_ISG_SC_EENST_ISH_SC_EEEEESJ_SK_SJ_SK_NS1F_6fusion15FusionCallbacksIS1J_NS1O_17LinearCombinationISJ_fSJ_fLNS_15FloatRoundStyleE2EEES1K_S1N_JEEENS4_5SM1004TMEM4LOAD26SM100_TMEM_LOAD_32dp32b32xENS4_13SM90_TMA_LOADES1B_NS4_39AutoVectorizingCopyWithAssumedAlignmentILi128EEENS4_14SM90_TMA_STOREES1B_S20_S20_EEEvvEEEEvNT_6ParamsE)
        /*0b08*/ 	.short	0x0380
        /*0b0a*/ 	.short	0x0800


	//----- nvinfo : EIATTR_SW_WAR
	.align		4
.L_55:
        /*0b0c*/ 	.byte	0x04, 0x36
        /*0b0e*/ 	.short	(.L_57 - .L_56)
.L_56:
        /*0b10*/ 	.word	0x00000008
.L_57:


//--------------------- .nv.callgraph             --------------------------
	.section	.nv.callgraph,"",@"SHT_CUDA_CALLGRAPH"
	.align	4
	.sectionentsize	8
	.align		4
        /*0000*/ 	.word	0x00000000
	.align		4
        /*0004*/ 	.word	0xffffffff
	.align		4
        /*0008*/ 	.word	index@(_ZN7cutlass13device_kernelINS_4gemm6kernel13GemmUniversalIN4cute5tupleIJiiiiEEENS1_10collective13CollectiveMmaINS1_35MainloopSm100TmaUmmaWarpSpecializedILi5ELi2ELi4ENS5_IJNS4_1CILi2EEESB_NSA_ILi1EEEEEEEENS5_IJNSA_ILi256EEENSA_ILi128EEENSA_ILi32EEEEEENS_10bfloat16_tENS5_IJlSC_lEEESJ_SK_NS4_8TiledMMAINS4_8MMA_AtomIJNS4_26SM100_MMA_F16BF16_2x1SM_SSISJ_SJ_fLi256ELi128ELNS4_4UMMA5MajorE0ELSP_0ELNSO_7ScaleInE0ELSQ_0EEEEEENS4_6LayoutINS5_IJSC_SC_SC_EEENS5_IJNSA_ILi0EEESV_SV_EEEEENS5_IJNS4_10UnderscoreESY_SY_EEEEENS4_28SM100_TMA_2SM_LOAD_MULTICASTENS4_14ComposedLayoutINS4_7SwizzleILi2ELi4ELi3EEENS4_18smem_ptr_flag_bitsILi16EEENST_INS5_IJNSA_ILi8EEESH_EEENS5_IJSH_SC_EEEEEEEvNS4_8identityENS4_18SM100_TMA_2SM_LOADES1B_vS1C_EENS_8epilogue10collective18CollectiveEpilogueINS1F_23Sm100TmaWarpSpecializedILi4ELi2ELi32ELb1ELb0EEEJNS5_IJSG_SG_SH_EEENS5_IJNST_ISG_SC_EENST_ISH_SC_EEEEESJ_SK_SJ_SK_NS1F_6fusion15FusionCallbacksIS1J_NS1O_17LinearCombinationISJ_fSJ_fLNS_15FloatRoundStyleE2EEES1K_S1N_JEEENS4_5SM1004TMEM4LOAD26SM100_TMEM_LOAD_32dp32b32xENS4_13SM90_TMA_LOADES1B_NS4_39AutoVectorizingCopyWithAssumedAlignmentILi128EEENS4_14SM90_TMA_STOREES1B_S20_S20_EEEvvEEEEvNT_6ParamsE)
	.align		4
        /*000c*/ 	.word	index@(__assertfail)
	.align		4
        /*0010*/ 	.word	0x00000000
	.align		4
        /*0014*/ 	.word	0xfffffffe
	.align		4
        /*0018*/ 	.word	0x00000000
	.align		4
        /*001c*/ 	.word	0xfffffffd
	.align		4
        /*0020*/ 	.word	0x00000000
	.align		4
        /*0024*/ 	.word	0xfffffffc


//--------------------- .nv.constant4             --------------------------
	.section	.nv.constant4,"a",@progbits
	.align	8
	.align		8
.nv.constant4:
        /*0000*/ 	.dword	__assertfail
	.align		8
        /*0008*/ 	.dword	__unnamed_1
	.align		8
        /*0010*/ 	.dword	__unnamed_2
	.align		8
        /*0018*/ 	.dword	_ZN39_INTERNAL_327ba008_4_k_cu_cdcf3024_82684cuda3std3__45__cpo5beginE
	.align		8
        /*0020*/ 	.dword	_ZN39_INTERNAL_327ba008_4_k_cu_cdcf3024_82684cuda3std3__45__cpo3endE
	.align		8
        /*0028*/ 	.dword	_ZN39_INTERNAL_327ba008_4_k_cu_cdcf3024_82684cuda3std3__45__cpo6cbeginE
	.align		8
        /*0030*/ 	.dword	_ZN39_INTERNAL_327ba008_4_k_cu_cdcf3024_82684cuda3std3__45__cpo4cendE
	.align		8
        /*0038*/ 	.dword	_ZN39_INTERNAL_327ba008_4_k_cu_cdcf3024_82684cuda3std3__441_GLOBAL__N__327ba008_4_k_cu_cdcf3024_82686ignoreE
	.align		8
        /*0040*/ 	.dword	_ZN39_INTERNAL_327ba008_4_k_cu_cdcf3024_82684cuda3std3__419piecewise_constructE
	.align		8
        /*0048*/ 	.dword	_ZN39_INTERNAL_327ba008_4_k_cu_cdcf3024_82684cuda3std3__48in_placeE
	.align		8
        /*0050*/ 	.dword	_ZN39_INTERNAL_327ba008_4_k_cu_cdcf3024_82684cuda3std6ranges3__45__cpo4swapE
	.align		8
        /*0058*/ 	.dword	_ZN39_INTERNAL_327ba008_4_k_cu_cdcf3024_82684cuda3std6ranges3__45__cpo9iter_moveE
	.align		8
        /*0060*/ 	.dword	_ZN39_INTERNAL_327ba008_4_k_cu_cdcf3024_82684cute7productE
	.align		8
        /*0068*/ 	.dword	_ZN39_INTERNAL_327ba008_4_k_cu_cdcf3024_82684cute1_E
	.align		8
        /*0070*/ 	.dword	$str$25
	.align		8
        /*0078*/ 	.dword	$str$26
	.align		8
        /*0080*/ 	.dword	$str$27
	.align		8
        /*0088*/ 	.dword	$str$28


//--------------------- .text._ZN7cutlass13device_kernelINS_4gemm6kernel13GemmUniversalIN4cute5tupleIJiiiiEEENS1_10collective13CollectiveMmaINS1_35MainloopSm100TmaUmmaWarpSpecializedILi5ELi2ELi4ENS5_IJNS4_1CILi2EEESB_NSA_ILi1EEEEEEEENS5_IJNSA_ILi256EEENSA_ILi128EEENSA_ILi32EEEEEENS_10bfloat16_tENS5_IJlSC_lEEESJ_SK_NS4_8TiledMMAINS4_8MMA_AtomIJNS4_26SM100_MMA_F16BF16_2x1SM_SSISJ_SJ_fLi256ELi128ELNS4_4UMMA5MajorE0ELSP_0ELNSO_7ScaleInE0ELSQ_0EEEEEENS4_6LayoutINS5_IJSC_SC_SC_EEENS5_IJNSA_ILi0EEESV_SV_EEEEENS5_IJNS4_10UnderscoreESY_SY_EEEEENS4_28SM100_TMA_2SM_LOAD_MULTICASTENS4_14ComposedLayoutINS4_7SwizzleILi2ELi4ELi3EEENS4_18smem_ptr_flag_bitsILi16EEENST_INS5_IJNSA_ILi8EEESH_EEENS5_IJSH_SC_EEEEEEEvNS4_8identityENS4_18SM100_TMA_2SM_LOADES1B_vS1C_EENS_8epilogue10collective18CollectiveEpilogueINS1F_23Sm100TmaWarpSpecializedILi4ELi2ELi32ELb1ELb0EEEJNS5_IJSG_SG_SH_EEENS5_IJNST_ISG_SC_EENST_ISH_SC_EEEEESJ_SK_SJ_SK_NS1F_6fusion15FusionCallbacksIS1J_NS1O_17LinearCombinationISJ_fSJ_fLNS_15FloatRoundStyleE2EEES1K_S1N_JEEENS4_5SM1004TMEM4LOAD26SM100_TMEM_LOAD_32dp32b32xENS4_13SM90_TMA_LOADES1B_NS4_39AutoVectorizingCopyWithAssumedAlignmentILi128EEENS4_14SM90_TMA_STOREES1B_S20_S20_EEEvvEEEEvNT_6ParamsE --------------------------
	.section	.text._ZN7cutlass13device_kernelINS_4gemm6kernel13GemmUniversalIN4cute5tupleIJiiiiEEENS1_10collective13CollectiveMmaINS1_35MainloopSm100TmaUmmaWarpSpecializedILi5ELi2ELi4ENS5_IJNS4_1CILi2EEESB_NSA_ILi1EEEEEEEENS5_IJNSA_ILi256EEENSA_ILi128EEENSA_ILi32EEEEEENS_10bfloat16_tENS5_IJlSC_lEEESJ_SK_NS4_8TiledMMAINS4_8MMA_AtomIJNS4_26SM100_MMA_F16BF16_2x1SM_SSISJ_SJ_fLi256ELi128ELNS4_4UMMA5MajorE0ELSP_0ELNSO_7ScaleInE0ELSQ_0EEEEEENS4_6LayoutINS5_IJSC_SC_SC_EEENS5_IJNSA_ILi0EEESV_SV_EEEEENS5_IJNS4_10UnderscoreESY_SY_EEEEENS4_28SM100_TMA_2SM_LOAD_MULTICASTENS4_14ComposedLayoutINS4_7SwizzleILi2ELi4ELi3EEENS4_18smem_ptr_flag_bitsILi16EEENST_INS5_IJNSA_ILi8EEESH_EEENS5_IJSH_SC_EEEEEEEvNS4_8identityENS4_18SM100_TMA_2SM_LOADES1B_vS1C_EENS_8epilogue10collective18CollectiveEpilogueINS1F_23Sm100TmaWarpSpecializedILi4ELi2ELi32ELb1ELb0EEEJNS5_IJSG_SG_SH_EEENS5_IJNST_ISG_SC_EENST_ISH_SC_EEEEESJ_SK_SJ_SK_NS1F_6fusion15FusionCallbacksIS1J_NS1O_17LinearCombinationISJ_fSJ_fLNS_15FloatRoundStyleE2EEES1K_S1N_JEEENS4_5SM1004TMEM4LOAD26SM100_TMEM_LOAD_32dp32b32xENS4_13SM90_TMA_LOADES1B_NS4_39AutoVectorizingCopyWithAssumedAlignmentILi128EEENS4_14SM90_TMA_STOREES1B_S20_S20_EEEvvEEEEvNT_6ParamsE,"ax",@progbits
	.align	128
.text._ZN7cutlass13device_kernelINS_4gemm6kernel13GemmUniversalIN4cute5tupleIJiiiiEEENS1_10collective13CollectiveMmaINS1_35MainloopSm100TmaUmmaWarpSpecializedILi5ELi2ELi4ENS5_IJNS4_1CILi2EEESB_NSA_ILi1EEEEEEEENS5_IJNSA_ILi256EEENSA_ILi128EEENSA_ILi32EEEEEENS_10bfloat16_tENS5_IJlSC_lEEESJ_SK_NS4_8TiledMMAINS4_8MMA_AtomIJNS4_26SM100_MMA_F16BF16_2x1SM_SSISJ_SJ_fLi256ELi128ELNS4_4UMMA5MajorE0ELSP_0ELNSO_7ScaleInE0ELSQ_0EEEEEENS4_6LayoutINS5_IJSC_SC_SC_EEENS5_IJNSA_ILi0EEESV_SV_EEEEENS5_IJNS4_10UnderscoreESY_SY_EEEEENS4_28SM100_TMA_2SM_LOAD_MULTICASTENS4_14ComposedLayoutINS4_7SwizzleILi2ELi4ELi3EEENS4_18smem_ptr_flag_bitsILi16EEENST_INS5_IJNSA_ILi8EEESH_EEENS5_IJSH_SC_EEEEEEEvNS4_8identityENS4_18SM100_TMA_2SM_LOADES1B_vS1C_EENS_8epilogue10collective18CollectiveEpilogueINS1F_23Sm100TmaWarpSpecializedILi4ELi2ELi32ELb1ELb0EEEJNS5_IJSG_SG_SH_EEENS5_IJNST_ISG_SC_EENST_ISH_SC_EEEEESJ_SK_SJ_SK_NS1F_6fusion15FusionCallbacksIS1J_NS1O_17LinearCombinationISJ_fSJ_fLNS_15FloatRoundStyleE2EEES1K_S1N_JEEENS4_5SM1004TMEM4LOAD26SM100_TMEM_LOAD_32dp32b32xENS4_13SM90_TMA_LOADES1B_NS4_39AutoVectorizingCopyWithAssumedAlignmentILi128EEENS4_14SM90_TMA_STOREES1B_S20_S20_EEEvvEEEEvNT_6ParamsE:
        .type           _ZN7cutlass13device_kernelINS_4gemm6kernel13GemmUniversalIN4cute5tupleIJiiiiEEENS1_10collective13CollectiveMmaINS1_35MainloopSm100TmaUmmaWarpSpecializedILi5ELi2ELi4ENS5_IJNS4_1CILi2EEESB_NSA_ILi1EEEEEEEENS5_IJNSA_ILi256EEENSA_ILi128EEENSA_ILi32EEEEEENS_10bfloat16_tENS5_IJlSC_lEEESJ_SK_NS4_8TiledMMAINS4_8MMA_AtomIJNS4_26SM100_MMA_F16BF16_2x1SM_SSISJ_SJ_fLi256ELi128ELNS4_4UMMA5MajorE0ELSP_0ELNSO_7ScaleInE0ELSQ_0EEEEEENS4_6LayoutINS5_IJSC_SC_SC_EEENS5_IJNSA_ILi0EEESV_SV_EEEEENS5_IJNS4_10UnderscoreESY_SY_EEEEENS4_28SM100_TMA_2SM_LOAD_MULTICASTENS4_14ComposedLayoutINS4_7SwizzleILi2ELi4ELi3EEENS4_18smem_ptr_flag_bitsILi16EEENST_INS5_IJNSA_ILi8EEESH_EEENS5_IJSH_SC_EEEEEEEvNS4_8identityENS4_18SM100_TMA_2SM_LOADES1B_vS1C_EENS_8epilogue10collective18CollectiveEpilogueINS1F_23Sm100TmaWarpSpecializedILi4ELi2ELi32ELb1ELb0EEEJNS5_IJSG_SG_SH_EEENS5_IJNST_ISG_SC_EENST_ISH_SC_EEEEESJ_SK_SJ_SK_NS1F_6fusion15FusionCallbacksIS1J_NS1O_17LinearCombinationISJ_fSJ_fLNS_15FloatRoundStyleE2EEES1K_S1N_JEEENS4_5SM1004TMEM4LOAD26SM100_TMEM_LOAD_32dp32b32xENS4_13SM90_TMA_LOADES1B_NS4_39AutoVectorizingCopyWithAssumedAlignmentILi128EEENS4_14SM90_TMA_STOREES1B_S20_S20_EEEvvEEEEvNT_6ParamsE,@function
        .size           _ZN7cutlass13device_kernelINS_4gemm6kernel13GemmUniversalIN4cute5tupleIJiiiiEEENS1_10collective13CollectiveMmaINS1_35MainloopSm100TmaUmmaWarpSpecializedILi5ELi2ELi4ENS5_IJNS4_1CILi2EEESB_NSA_ILi1EEEEEEEENS5_IJNSA_ILi256EEENSA_ILi128EEENSA_ILi32EEEEEENS_10bfloat16_tENS5_IJlSC_lEEESJ_SK_NS4_8TiledMMAINS4_8MMA_AtomIJNS4_26SM100_MMA_F16BF16_2x1SM_SSISJ_SJ_fLi256ELi128ELNS4_4UMMA5MajorE0ELSP_0ELNSO_7ScaleInE0ELSQ_0EEEEEENS4_6LayoutINS5_IJSC_SC_SC_EEENS5_IJNSA_ILi0EEESV_SV_EEEEENS5_IJNS4_10UnderscoreESY_SY_EEEEENS4_28SM100_TMA_2SM_LOAD_MULTICASTENS4_14ComposedLayoutINS4_7SwizzleILi2ELi4ELi3EEENS4_18smem_ptr_flag_bitsILi16EEENST_INS5_IJNSA_ILi8EEESH_EEENS5_IJSH_SC_EEEEEEEvNS4_8identityENS4_18SM100_TMA_2SM_LOADES1B_vS1C_EENS_8epilogue10collective18CollectiveEpilogueINS1F_23Sm100TmaWarpSpecializedILi4ELi2ELi32ELb1ELb0EEEJNS5_IJSG_SG_SH_EEENS5_IJNST_ISG_SC_EENST_ISH_SC_EEEEESJ_SK_SJ_SK_NS1F_6fusion15FusionCallbacksIS1J_NS1O_17LinearCombinationISJ_fSJ_fLNS_15FloatRoundStyleE2EEES1K_S1N_JEEENS4_5SM1004TMEM4LOAD26SM100_TMEM_LOAD_32dp32b32xENS4_13SM90_TMA_LOADES1B_NS4_39AutoVectorizingCopyWithAssumedAlignmentILi128EEENS4_14SM90_TMA_STOREES1B_S20_S20_EEEvvEEEEvNT_6ParamsE,(.L_x_200 - _ZN7cutlass13device_kernelINS_4gemm6kernel13GemmUniversalIN4cute5tupleIJiiiiEEENS1_10collective13CollectiveMmaINS1_35MainloopSm100TmaUmmaWarpSpecializedILi5ELi2ELi4ENS5_IJNS4_1CILi2EEESB_NSA_ILi1EEEEEEEENS5_IJNSA_ILi256EEENSA_ILi128EEENSA_ILi32EEEEEENS_10bfloat16_tENS5_IJlSC_lEEESJ_SK_NS4_8TiledMMAINS4_8MMA_AtomIJNS4_26SM100_MMA_F16BF16_2x1SM_SSISJ_SJ_fLi256ELi128ELNS4_4UMMA5MajorE0ELSP_0ELNSO_7ScaleInE0ELSQ_0EEEEEENS4_6LayoutINS5_IJSC_SC_SC_EEENS5_IJNSA_ILi0EEESV_SV_EEEEENS5_IJNS4_10UnderscoreESY_SY_EEEEENS4_28SM100_TMA_2SM_LOAD_MULTICASTENS4_14ComposedLayoutINS4_7SwizzleILi2ELi4ELi3EEENS4_18smem_ptr_flag_bitsILi16EEENST_INS5_IJNSA_ILi8EEESH_EEENS5_IJSH_SC_EEEEEEEvNS4_8identityENS4_18SM100_TMA_2SM_LOADES1B_vS1C_EENS_8epilogue10collective18CollectiveEpilogueINS1F_23Sm100TmaWarpSpecializedILi4ELi2ELi32ELb1ELb0EEEJNS5_IJSG_SG_SH_EEENS5_IJNST_ISG_SC_EENST_ISH_SC_EEEEESJ_SK_SJ_SK_NS1F_6fusion15FusionCallbacksIS1J_NS1O_17LinearCombinationISJ_fSJ_fLNS_15FloatRoundStyleE2EEES1K_S1N_JEEENS4_5SM1004TMEM4LOAD26SM100_TMEM_LOAD_32dp32b32xENS4_13SM90_TMA_LOADES1B_NS4_39AutoVectorizingCopyWithAssumedAlignmentILi128EEENS4_14SM90_TMA_STOREES1B_S20_S20_EEEvvEEEEvNT_6ParamsE)
        .other          _ZN7cutlass13device_kernelINS_4gemm6kernel13GemmUniversalIN4cute5tupleIJiiiiEEENS1_10collective13CollectiveMmaINS1_35MainloopSm100TmaUmmaWarpSpecializedILi5ELi2ELi4ENS5_IJNS4_1CILi2EEESB_NSA_ILi1EEEEEEEENS5_IJNSA_ILi256EEENSA_ILi128EEENSA_ILi32EEEEEENS_10bfloat16_tENS5_IJlSC_lEEESJ_SK_NS4_8TiledMMAINS4_8MMA_AtomIJNS4_26SM100_MMA_F16BF16_2x1SM_SSISJ_SJ_fLi256ELi128ELNS4_4UMMA5MajorE0ELSP_0ELNSO_7ScaleInE0ELSQ_0EEEEEENS4_6LayoutINS5_IJSC_SC_SC_EEENS5_IJNSA_ILi0EEESV_SV_EEEEENS5_IJNS4_10UnderscoreESY_SY_EEEEENS4_28SM100_TMA_2SM_LOAD_MULTICASTENS4_14ComposedLayoutINS4_7SwizzleILi2ELi4ELi3EEENS4_18smem_ptr_flag_bitsILi16EEENST_INS5_IJNSA_ILi8EEESH_EEENS5_IJSH_SC_EEEEEEEvNS4_8identityENS4_18SM100_TMA_2SM_LOADES1B_vS1C_EENS_8epilogue10collective18CollectiveEpilogueINS1F_23Sm100TmaWarpSpecializedILi4ELi2ELi32ELb1ELb0EEEJNS5_IJSG_SG_SH_EEENS5_IJNST_ISG_SC_EENST_ISH_SC_EEEEESJ_SK_SJ_SK_NS1F_6fusion15FusionCallbacksIS1J_NS1O_17LinearCombinationISJ_fSJ_fLNS_15FloatRoundStyleE2EEES1K_S1N_JEEENS4_5SM1004TMEM4LOAD26SM100_TMEM_LOAD_32dp32b32xENS4_13SM90_TMA_LOADES1B_NS4_39AutoVectorizingCopyWithAssumedAlignmentILi128EEENS4_14SM90_TMA_STOREES1B_S20_S20_EEEvvEEEEvNT_6ParamsE,@"STO_CUDA_ENTRY STV_DEFAULT"
_ZN7cutlass13device_kernelINS_4gemm6kernel13GemmUniversalIN4cute5tupleIJiiiiEEENS1_10collective13CollectiveMmaINS1_35MainloopSm100TmaUmmaWarpSpecializedILi5ELi2ELi4ENS5_IJNS4_1CILi2EEESB_NSA_ILi1EEEEEEEENS5_IJNSA_ILi256EEENSA_ILi128EEENSA_ILi32EEEEEENS_10bfloat16_tENS5_IJlSC_lEEESJ_SK_NS4_8TiledMMAINS4_8MMA_AtomIJNS4_26SM100_MMA_F16BF16_2x1SM_SSISJ_SJ_fLi256ELi128ELNS4_4UMMA5MajorE0ELSP_0ELNSO_7ScaleInE0ELSQ_0EEEEEENS4_6LayoutINS5_IJSC_SC_SC_EEENS5_IJNSA_ILi0EEESV_SV_EEEEENS5_IJNS4_10UnderscoreESY_SY_EEEEENS4_28SM100_TMA_2SM_LOAD_MULTICASTENS4_14ComposedLayoutINS4_7SwizzleILi2ELi4ELi3EEENS4_18smem_ptr_flag_bitsILi16EEENST_INS5_IJNSA_ILi8EEESH_EEENS5_IJSH_SC_EEEEEEEvNS4_8identityENS4_18SM100_TMA_2SM_LOADES1B_vS1C_EENS_8epilogue10collective18CollectiveEpilogueINS1F_23Sm100TmaWarpSpecializedILi4ELi2ELi32ELb1ELb0EEEJNS5_IJSG_SG_SH_EEENS5_IJNST_ISG_SC_EENST_ISH_SC_EEEEESJ_SK_SJ_SK_NS1F_6fusion15FusionCallbacksIS1J_NS1O_17LinearCombinationISJ_fSJ_fLNS_15FloatRoundStyleE2EEES1K_S1N_JEEENS4_5SM1004TMEM4LOAD26SM100_TMEM_LOAD_32dp32b32xENS4_13SM90_TMA_LOADES1B_NS4_39AutoVectorizingCopyWithAssumedAlignmentILi128EEENS4_14SM90_TMA_STOREES1B_S20_S20_EEEvvEEEEvNT_6ParamsE:
[----:B------:R-:W1:Y:S01]  /*0000*/  LDC R1, c[0x0][0x37c] ;  /* 0x0000df00ff017b82 */ /* 0x000e620000000800 */
[----:B------:R-:W2:Y:S01]  /*0010*/  S2R R95, SR_TID.X ;  /* 0x00000000005f7919 */ /* 0x000ea20000002100 */
[----:B------:R-:W3:Y:S06]  /*0020*/  LDCU.64 UR8, c[0x0][0x890] ;  /* 0x00011200ff0877ac */ /* 0x000eec0008000a00 */
[----:B------:R-:W4:Y:S01]  /*0030*/  S2UR UR4, SR_CgaCtaId ;  /* 0x00000000000479c3 */ /* 0x000f220000008800 */
[----:B------:R-:W-:Y:S02]  /*0040*/  PRMT R80, RZ, 0x7610, R80 ;  /* 0x00007610ff507816 */ /* 0x000fe40000000050 */
[----:B------:R-:W-:Y:S01]  /*0050*/  ELECT P1, URZ, PT ;  /* 0x0000000000ff782f */ /* 0x000fe20003820000 */
[----:B---3--:R-:W-:-:S04]  /*0060*/  UISETP.NE.U32.AND UP0, UPT, UR8, URZ, UPT ;  /* 0x000000ff0800728c */ /* 0x008fc8000bf05070 */
[----:B------:R-:W-:Y:S02]  /*0070*/  UISETP.NE.AND.EX UP0, UPT, UR9, URZ, UPT, UP0 ;  /* 0x000000ff0900728c */ /* 0x000fe4000bf05300 */
[----:B----4-:R-:W-:Y:S02]  /*0080*/  ULOP3.LUT UR33, UR4, 0x1, URZ, 0xc0, !UPT ;  /* 0x0000000104217892 */ /* 0x010fe4000f8ec0ff */
[----:B------:R-:W-:Y:S01]  /*0090*/  ULOP3.LUT UR34, UR4, 0x1, URZ, 0x3c, !UPT ;  /* 0x0000000104227892 */ /* 0x000fe2000f8e3cff */
[----:B--2---:R-:W-:-:S05]  /*00a0*/  SHF.R.U32.HI R81, RZ, 0x5, R95 ;  /* 0x00000005ff517819 */ /* 0x004fca000001165f */
[----:B------:R-:W2:Y:S02]  /*00b0*/  SHFL.IDX PT, R0, R81, RZ, 0x1f ;  /* 0x00001fff51007589 */ /* 0x000ea400000e0000 */
[----:B--2---:R-:W-:Y:S01]  /*00c0*/  R2UR UR13, R0 ;  /* 0x00000000000d72ca */ /* 0x004fe200000e0000 */
[----:B-1----:R-:W-:-:S14]  /*00d0*/  BRA.U UP0, `(.L_x_0) ;  /* 0x0000000100307547 */ /* 0x002fdc000b800000 */
[----:B------:R-:W1:Y:S02]  /*00e0*/  LDCU.64 UR4, c[0x0][0x888] ;  /* 0x00011100ff0477ac */ /* 0x000e640008000a00 */
[----:B-1----:R-:W-:-:S04]  /*00f0*/  UISETP.NE.U32.AND UP0, UPT, UR4, URZ, UPT ;  /* 0x000000ff0400728c */ /* 0x002fc8000bf05070 */
[----:B------:R-:W-:-:S09]  /*0100*/  UISETP.NE.AND.EX UP0, UPT, UR5, URZ, UPT, UP0 ;  /* 0x000000ff0500728c */ /* 0x000fd2000bf05300 */
[----:B------:R-:W-:Y:S05]  /*0110*/  BRA.U !UP0, `(.L_x_1) ;  /* 0x0000000108147547 */ /* 0x000fea000b800000 */
[----:B------:R-:W1:Y:S01]  /*0120*/  LDC.64 R2, c[0x0][0x888] ;  /* 0x00022200ff027b82 */ /* 0x000e620000000a00 */
[----:B------:R-:W1:Y:S02]  /*0130*/  LDCU.64 UR4, c[0x0][0x358] ;  /* 0x00006b00ff0477ac */ /* 0x000e640008000a00 */
[----:B-1----:R1:W5:Y:S01]  /*0140*/  LDG.E R41, desc[UR4][R2.64] ;  /* 0x0000000402297981 */ /* 0x002362000c1e1900 */
[----:B------:R-:W-:Y:S01]  /*0150*/  HFMA2 R80, -RZ, RZ, 0, 5.9604644775390625e-08 ;  /* 0x00000001ff507431 */ /* 0x000fe200000001ff */
[----:B------:R-:W-:Y:S05]  /*0160*/  BRA `(.L_x_0) ;  /* 0x00000000000c7947 */ /* 0x000fea0003800000 */
.L_x_1:
[----:B------:R-:W1:Y:S01]  /*0170*/  LDCU UR4, c[0x0][0x880] ;  /* 0x00011000ff0477ac */ /* 0x000e620008000800 */
[----:B------:R-:W-:Y:S01]  /*0180*/  HFMA2 R80, -RZ, RZ, 0, 5.9604644775390625e-08 ;  /* 0x00000001ff507431 */ /* 0x000fe200000001ff */
[----:B-1----:R-:W-:-:S07]  /*0190*/  MOV R41, UR4 ;  /* 0x0000000400297c02 */ /* 0x002fce0008000f00 */
.L_x_0:
[----:B------:R-:W2:Y:S02]  /*01a0*/  LDCU.64 UR4, c[0x0][0x8b0] ;  /* 0x00011600ff0477ac */ /* 0x000ea40008000a00 */
[----:B--2---:R-:W-:-:S04]  /*01b0*/  UISETP.NE.U32.AND UP0, UPT, UR4, URZ, UPT ;  /* 0x000000ff0400728c */ /* 0x004fc8000bf05070 */
[----:B------:R-:W-:-:S09]  /*01c0*/  UISETP.NE.AND.EX UP0, UPT, UR5, URZ, UPT, UP0 ;  /* 0x000000ff0500728c */ /* 0x000fd2000bf05300 */
[----:B------:R-:W-:Y:S05]  /*01d0*/  BRA.U UP0, `(.L_x_2) ;  /* 0x0000000100287547 */ /* 0x000fea000b800000 */
[----:B------:R-:W2:Y:S02]  /*01e0*/  LDCU.64 UR4, c[0x0][0x8a8] ;  /* 0x00011500ff0477ac */ /* 0x000ea40008000a00 */
[----:B--2---:R-:W-:-:S04]  /*01f0*/  UISETP.NE.U32.AND UP0, UPT, UR4, URZ, UPT ;  /* 0x000000ff0400728c */ /* 0x004fc8000bf05070 */
[----:B------:R-:W-:-:S09]  /*0200*/  UISETP.NE.AND.EX UP0, UPT, UR5, URZ, UPT, UP0 ;  /* 0x000000ff0500728c */ /* 0x000fd2000bf05300 */
[----:B------:R-:W-:Y:S05]  /*0210*/  BRA.U !UP0, `(.L_x_3) ;  /* 0x0000000108107547 */ /* 0x000fea000b800000 */
[----:B------:R-:W2:Y:S01]  /*0220*/  LDC.64 R38, c[0x0][0x8a8] ;  /* 0x00022a00ff267b82 */ /* 0x000ea20000000a00 */
[----:B------:R-:W2:Y:S02]  /*0230*/  LDCU.64 UR4, c[0x0][0x358] ;  /* 0x00006b00ff0477ac */ /* 0x000ea40008000a00 */
[----:B--2---:R2:W5:Y:S01]  /*0240*/  LDG.E R38, desc[UR4][R38.64] ;  /* 0x0000000426267981 */ /* 0x004562000c1e1900 */
[----:B------:R-:W-:Y:S05]  /*0250*/  BRA `(.L_x_2) ;  /* 0x0000000000087947 */ /* 0x000fea0003800000 */
.L_x_3:
[----:B------:R-:W2:Y:S02]  /*0260*/  LDCU UR4, c[0x0][0x8a0] ;  /* 0x00011400ff0477ac */ /* 0x000ea40008000800 */
[----:B--2---:R-:W-:Y:S02]  /*0270*/  MOV R38, UR4 ;  /* 0x0000000400267c02 */ /* 0x004fe40008000f00 */
.L_x_2:
[----:B------:R-:W-:Y:S01]  /*0280*/  IMAD.U32 R0, RZ, RZ, UR13 ;  /* 0x0000000dff007e24 */ /* 0x000fe2000f8e00ff */
[----:B------:R-:W-:Y:S04]  /*0290*/  BSSY.RECONVERGENT B0, `(.L_x_4) ;  /* 0x000000c000007945 */ /* 0x000fe80003800200 */
[C---:B------:R-:W-:Y:S02]  /*02a0*/  ISETP.NE.OR P2, PT, R0.reuse, 0x1, !P1 ;  /* 0x000000010000780c */ /* 0x040fe40004f45670 */
[----:B------:R-:W-:-:S11]  /*02b0*/  ISETP.NE.OR P0, PT, R0, 0x3, !P1 ;  /* 0x000000030000780c */ /* 0x000fd60004f05670 */
[----:B------:R-:W-:Y:S05]  /*02c0*/  @P2 BRA `(.L_x_5) ;  /* 0x0000000000202947 */ /* 0x000fea0003800000 */
[----:B------:R-:W3:Y:S02]  /*02d0*/  LDCU.64 UR4, c[0x0][0x348] ;  /* 0x00006900ff0477ac */ /* 0x000ee40008000a00 */
[----:B---3--:R-:W-:Y:S02]  /*02e0*/  UIADD3 UR6, UP1, UPT, UR4, 0x80, URZ ;  /* 0x0000008004067890 */ /* 0x008fe4000ff3e0ff */
[----:B------:R-:W-:Y:S02]  /*02f0*/  UIADD3 UR4, UP0, UPT, UR4, 0x180, URZ ;  /* 0x0000018004047890 */ /* 0x000fe4000ff1e0ff */
[----:B------:R-:W-:Y:S02]  /*0300*/  UIADD3.X UR7, UPT, UPT, URZ, UR5, URZ, UP1, !UPT ;  /* 0x00000005ff077290 */ /* 0x000fe40008ffe4ff */
[----:B------:R-:W-:-:S07]  /*0310*/  UIADD3.X UR5, UPT, UPT, URZ, UR5, URZ, UP0, !UPT ;  /* 0x00000005ff057290 */ /* 0x000fce00087fe4ff */
[----:B------:R3:W-:Y:S02]  /*0320*/  UTMACCTL.PF [UR6] ;  /* 0x00000000060079b9 */ /* 0x0007e40008040000 */
[----:B------:R3:W-:Y:S02]  /*0330*/  UTMACCTL.PF [UR4] ;  /* 0x00000000040079b9 */ /* 0x0007e40008040000 */
[----:B---3--:R-:W-:Y:S01]  /*0340*/  NOP ;  /* 0x0000000000007918 */ /* 0x008fe20000000000 */
.L_x_5:
[----:B------:R-:W-:Y:S05]  /*0350*/  BSYNC.RECONVERGENT B0 ;  /* 0x0000000000007941 */ /* 0x000fea0003800200 */
.L_x_4:
[----:B------:R-:W-:Y:S04]  /*0360*/  BSSY.RECONVERGENT B0, `(.L_x_6) ;  /* 0x000000a000007945 */ /* 0x000fe80003800200 */
        /* <DEDUP_REMOVED lines=9> */
.L_x_7:
[----:B------:R-:W-:Y:S05]  /*0400*/  BSYNC.RECONVERGENT B0 ;  /* 0x0000000000007941 */ /* 0x000fea0003800200 */
.L_x_6:
[----:B------:R-:W3:Y:S01]  /*0410*/  LDCU.64 UR4, c[0x0][0x888] ;  /* 0x00011100ff0477ac */ /* 0x000ee20008000a00 */
[----:B------:R-:W-:Y:S02]  /*0420*/  UISETP.EQ.U32.AND UP1, UPT, UR8, URZ, UPT ;  /* 0x000000ff0800728c */ /* 0x000fe4000bf22070 */
[----:B------:R-:W-:Y:S02]  /*0430*/  UPLOP3.LUT UP3, UPT, UPT, UPT, UPT, 0x80, 0x8 ;  /* 0x000000000008789c */ /* 0x000fe40003f6f070 */
[----:B---3--:R-:W-:-:S04]  /*0440*/  UISETP.NE.U32.AND UP0, UPT, UR4, URZ, UPT ;  /* 0x000000ff0400728c */ /* 0x008fc8000bf05070 */
[----:B------:R-:W-:-:S04]  /*0450*/  UISETP.NE.AND.EX UP0, UPT, UR5, URZ, UPT, UP0 ;  /* 0x000000ff0500728c */ /* 0x000fc8000bf05300 */
[----:B------:R-:W-:-:S04]  /*0460*/  UISETP.EQ.OR.EX UP2, UPT, UR9, URZ, !UP0, UP1 ;  /* 0x000000ff0900728c */ /* 0x000fc8000c742710 */
[----:B------:R-:W-:-:S06]  /*0470*/  UP2UR UR4, UPR, URZ, 0x4 ;  /* 0x00000004ff047883 */ /* 0x000fcc0008000000 */
[----:B------:R-:W-:Y:S01]  /*0480*/  MOV R84, UR4 ;  /* 0x0000000400547c02 */ /* 0x000fe20008000f00 */
[----:B------:R-:W-:Y:S06]  /*0490*/  BRA.U !UP2, `(.L_x_8) ;  /* 0x000000010a207547 */ /* 0x000fec000b800000 */
[----:B------:R-:W-:Y:S01]  /*04a0*/  UISETP.NE.U32.AND UP1, UPT, UR8, URZ, UPT ;  /* 0x000000ff0800728c */ /* 0x000fe2000bf25070 */
[----:B-----5:R-:W-:Y:S01]  /*04b0*/  FSETP.NEU.AND P0, PT, R41, RZ, PT ;  /* 0x000000ff2900720b */ /* 0x020fe20003f0d000 */
[----:B------:R-:W-:Y:S02]  /*04c0*/  USEL UR4, URZ, 0xffffffff, UP0 ;  /* 0xffffffffff047887 */ /* 0x000fe40008000000 */
[----:B------:R-:W-:-:S10]  /*04d0*/  UISETP.NE.AND.EX UP1, UPT, UR9, URZ, UPT, UP1 ;  /* 0x000000ff0900728c */ /* 0x000fd4000bf25310 */
[----:B------:R-:W-:Y:S01]  /*04e0*/  VOTEU.ANY UP0, P0 ;  /* 0x0000000000ff7886 */ /* 0x000fe20000000100 */
[----:B------:R-:W-:-:S04]  /*04f0*/  @!UP1 USEL UR4, URZ, 0xffffffff, UP0 ;  /* 0xffffffffff049887 */ /* 0x000fc80008000000 */
[----:B------:R-:W-:-:S04]  /*0500*/  ULOP3.LUT UR4, UR4, 0x1, URZ, 0xc0, !UPT ;  /* 0x0000000104047892 */ /* 0x000fc8000f8ec0ff */
[----:B------:R-:W-:-:S11]  /*0510*/  UISETP.NE.U32.AND UP3, UPT, UR4, 0x1, UPT ;  /* 0x000000010400788c */ /* 0x000fd6000bf65070 */
.L_x_8:
[----:B------:R-:W3:Y:S01]  /*0520*/  SHFL.IDX PT, R0, R81, RZ, 0x1f ;  /* 0x00001fff51007589 */ /* 0x000ee200000e0000 */
[----:B------:R-:W-:-:S04]  /*0530*/  UISETP.NE.AND UP0, UPT, UR13, 0x2, UPT ;  /* 0x000000020d00788c */ /* 0x000fc8000bf05270 */
[----:B------:R-:W-:Y:S02]  /*0540*/  UISETP.EQ.AND UP1, UPT, UR33, URZ, !UP0 ;  /* 0x000000ff2100728c */ /* 0x000fe4000c722270 */
[----:B------:R-:W-:-:S04]  /*0550*/  USEL UR48, URZ, 0x1, UP0 ;  /* 0x00000001ff307887 */ /* 0x000fc80008000000 */
[----:B------:R-:W-:Y:S02]  /*0560*/  PLOP3.LUT P3, PT, P1, PT, UP1, 0x80, 0x8 ;  /* 0x000000000008781c */ /* 0x000fe40000f6f018 */
[----:B---3--:R-:W-:-:S13]  /*0570*/  ISETP.NE.AND P0, PT, R0, RZ, PT ;  /* 0x000000ff0000720c */ /* 0x008fda0003f05270 */
[----:B------:R-:W-:Y:S05]  /*0580*/  @P0 BRA `(.L_x_9) ;  /* 0x0000000000600947 */ /* 0x000fea0003800000 */
[----:B------:R-:W3:Y:S01]  /*0590*/  S2UR UR5, SR_CgaCtaId ;  /* 0x00000000000579c3 */ /* 0x000ee20000008800 */
[----:B------:R-:W-:Y:S01]  /*05a0*/  UMOV UR4, 0x400 ;  /* 0x0000040000047882 */ /* 0x000fe20000000000 */
[----:B------:R-:W-:Y:S01]  /*05b0*/  UMOV UR8, 0x1 ;  /* 0x0000000100087882 */ /* 0x000fe20000000000 */
[----:B------:R-:W-:Y:S01]  /*05c0*/  UMOV UR6, 0x2 ;  /* 0x0000000200067882 */ /* 0x000fe20000000000 */
[----:B------:R-:W-:-:S04]  /*05d0*/  UIADD3 UR8, UPT, UPT, -UR8, 0x100000, URZ ;  /* 0x0010000008087890 */ /* 0x000fc8000fffe1ff */
[----:B------:R-:W-:Y:S02]  /*05e0*/  USHF.L.U32 UR9, UR8, 0xb, URZ ;  /* 0x0000000b08097899 */ /* 0x000fe400080006ff */
[----:B------:R-:W-:Y:S02]  /*05f0*/  USHF.L.U32 UR8, UR8, 0x1, URZ ;  /* 0x0000000108087899 */ /* 0x000fe400080006ff */
[----:B------:R-:W-:-:S04]  /*0600*/  UIADD3 UR6, UPT, UPT, -UR6, 0x100000, URZ ;  /* 0x0010000006067890 */ /* 0x000fc8000fffe1ff */
[----:B------:R-:W-:Y:S02]  /*0610*/  USHF.L.U32 UR7, UR6, 0xb, URZ ;  /* 0x0000000b06077899 */ /* 0x000fe400080006ff */
[----:B------:R-:W-:Y:S01]  /*0620*/  USHF.L.U32 UR6, UR6, 0x1, URZ ;  /* 0x0000000106067899 */ /* 0x000fe200080006ff */
[----:B------:R-:W-:Y:S01]  /*0630*/  ELECT P0, URZ, PT ;  /* 0x0000000000ff782f */ /* 0x000fe20003800000 */
[----:B---3--:R-:W-:Y:S01]  /*0640*/  ULEA UR4, UR5, UR4, 0x18 ;  /* 0x0000000405047291 */ /* 0x008fe2000f8ec0ff */
[----:B------:R-:W3:Y:S11]  /*0650*/  FENCE.VIEW.ASYNC.S ;  /* 0x00000000000073c6 */ /* 0x000ef60000000000 */
[----:B---3--:R3:W4:Y:S01]  /*0660*/  SYNCS.EXCH.64 URZ, [UR4], UR8 ;  /* 0x0000000804ff75b2 */ /* 0x0087220008000100 */
[----:B------:R3:W1:Y:S01]  /*0670*/  SYNCS.EXCH.64 URZ, [UR4+0x28], UR6 ;  /* 0x0000280604ff75b2 */ /* 0x0006620008000100 */
        /* <DEDUP_REMOVED lines=8> */
[----:B------:R-:W-:Y:S01]  /*0700*/  NOP ;  /* 0x0000000000007918 */ /* 0x000fe20000000000 */
.L_x_9:
[----:B------:R-:W2:Y:S01]  /*0710*/  SHFL.IDX PT, R0, R81, RZ, 0x1f ;  /* 0x00001fff51007589 */ /* 0x000ea200000e0000 */
[----:B------:R-:W-:Y:S01]  /*0720*/  NOP ;  /* 0x0000000000007918 */ /* 0x000fe20000000000 */
[----:B--2---:R-:W-:-:S13]  /*0730*/  ISETP.NE.AND P0, PT, R0, 0x1, PT ;  /* 0x000000010000780c */ /* 0x004fda0003f05270 */
[----:B------:R-:W-:Y:S05]  /*0740*/  @P0 BRA `(.L_x_10) ;  /* 0x0000000000580947 */ /* 0x000fea0003800000 */
[----:B------:R-:W2:Y:S01]  /*0750*/  S2UR UR5, SR_CgaCtaId ;  /* 0x00000000000579c3 */ /* 0x000ea20000008800 */
[----:B---3--:R-:W-:Y:S01]  /*0760*/  UMOV UR4, 0x400 ;  /* 0x0000040000047882 */ /* 0x008fe20000000000 */
        /* <DEDUP_REMOVED lines=9> */
[----:B--2---:R-:W-:Y:S01]  /*0800*/  ULEA UR4, UR5, UR4, 0x18 ;  /* 0x0000000405047291 */ /* 0x004fe2000f8ec0ff */
[----:B------:R-:W2:Y:S11]  /*0810*/  FENCE.VIEW.ASYNC.S ;  /* 0x00000000000073c6 */ /* 0x000eb60000000000 */
[----:B--2---:R2:W3:Y:S01]  /*0820*/  SYNCS.EXCH.64 URZ, [UR4+0x50], UR8 ;  /* 0x0000500804ff75b2 */ /* 0x0044e20008000100 */
        /* <DEDUP_REMOVED lines=8> */
.L_x_10:
[----:B------:R-:W4:Y:S01]  /*08b0*/  SHFL.IDX PT, R0, R81, RZ, 0x1f ;  /* 0x00001fff51007589 */ /* 0x000f2200000e0000 */
[----:B------:R-:W-:Y:S01]  /*08c0*/  NOP ;  /* 0x0000000000007918 */ /* 0x000fe20000000000 */
[----:B----4-:R-:W-:-:S13]  /*08d0*/  ISETP.NE.AND P0, PT, R0, 0x3, PT ;  /* 0x000000030000780c */ /* 0x010fda0003f05270 */
[----:B------:R-:W-:Y:S05]  /*08e0*/  @P0 BRA `(.L_x_11) ;  /* 0x0000000000300947 */ /* 0x000fea0003800000 */
[----:B--23--:R-:W2:Y:S01]  /*08f0*/  S2UR UR6, SR_CgaCtaId ;  /* 0x00000000000679c3 */ /* 0x00cea20000008800 */
[----:B------:R-:W-:Y:S01]  /*0900*/  UMOV UR4, 0x400 ;  /* 0x0000040000047882 */ /* 0x000fe20000000000 */
[----:B------:R-:W-:Y:S01]  /*0910*/  UMOV UR5, 0x20 ;  /* 0x0000002000057882 */ /* 0x000fe20000000000 */
[----:B------:R-:W-:Y:S01]  /*0920*/  ELECT P0, URZ, PT ;  /* 0x0000000000ff782f */ /* 0x000fe20003800000 */
[----:B--2---:R-:W-:Y:S02]  /*0930*/  ULEA UR6, UR6, UR4, 0x18 ;  /* 0x0000000406067291 */ /* 0x004fe4000f8ec0ff */
[----:B------:R-:W-:-:S04]  /*0940*/  UIADD3 UR4, UPT, UPT, -UR5, 0x100000, URZ ;  /* 0x0010000005047890 */ /* 0x000fc8000fffe1ff */
[----:B------:R-:W-:Y:S02]  /*0950*/  USHF.L.U32 UR5, UR4, 0xb, URZ ;  /* 0x0000000b04057899 */ /* 0x000fe400080006ff */
[----:B------:R-:W-:Y:S01]  /*0960*/  USHF.L.U32 UR4, UR4, 0x1, URZ ;  /* 0x0000000104047899 */ /* 0x000fe200080006ff */
[----:B------:R-:W2:Y:S11]  /*0970*/  FENCE.VIEW.ASYNC.S ;  /* 0x00000000000073c6 */ /* 0x000eb60000000000 */
[----:B--2---:R4:W2:Y:S01]  /*0980*/  SYNCS.EXCH.64 URZ, [UR6+0x90], UR4 ;  /* 0x0000900406ff75b2 */ /* 0x0048a20008000100 */
[----:B------:R4:W3:Y:S02]  /*0990*/  SYNCS.EXCH.64 URZ, [UR6+0x98], UR4 ;  /* 0x0000980406ff75b2 */ /* 0x0008e40008000100 */
[----:B----4-:R-:W-:Y:S01]  /*09a0*/  NOP ;  /* 0x0000000000007918 */ /* 0x010fe20000000000 */
.L_x_11:
[----:B------:R-:W4:Y:S01]  /*09b0*/  SHFL.IDX PT, R0, R81, RZ, 0x1f ;  /* 0x00001fff51007589 */ /* 0x000f2200000e0000 */
[----:B------:R-:W-:Y:S01]  /*09c0*/  NOP ;  /* 0x0000000000007918 */ /* 0x000fe20000000000 */
[----:B----4-:R-:W-:-:S13]  /*09d0*/  ISETP.NE.AND P0, PT, R0, 0x4, PT ;  /* 0x000000040000780c */ /* 0x010fda0003f05270 */
[----:B------:R-:W-:Y:S05]  /*09e0*/  @P0 BRA `(.L_x_12) ;  /* 0x00000000004c0947 */ /* 0x000fea0003800000 */
[----:B------:R-:W4:Y:S01]  /*09f0*/  S2UR UR5, SR_CgaCtaId ;  /* 0x00000000000579c3 */ /* 0x000f220000008800 */
[----:B--23--:R-:W-:Y:S01]  /*0a00*/  UMOV UR4, 0x3a0 ;  /* 0x000003a000047882 */ /* 0x00cfe20000000000 */
[----:B------:R-:W-:Y:S01]  /*0a10*/  UMOV UR6, 0x400 ;  /* 0x0000040000067882 */ /* 0x000fe20000000000 */
[----:B------:R-:W-:Y:S01]  /*0a20*/  USEL UR4, UR4, 0x320, UP3 ;  /* 0x0000032004047887 */ /* 0x000fe20009800000 */
[----:B------:R-:W-:Y:S01]  /*0a30*/  UMOV UR8, 0x1 ;  /* 0x0000000100087882 */ /* 0x000fe20000000000 */
[----:B------:R-:W-:Y:S01]  /*0a40*/  ELECT P0, URZ, PT ;  /* 0x0000000000ff782f */ /* 0x000fe20003800000 */
[----:B------:R-:W-:-:S04]  /*0a50*/  UIADD3 UR8, UPT, UPT, -UR8, 0x100000, URZ ;  /* 0x0010000008087890 */ /* 0x000fc8000fffe1ff */
[----:B------:R-:W-:Y:S02]  /*0a60*/  USHF.L.U32 UR9, UR8, 0xb, URZ ;  /* 0x0000000b08097899 */ /* 0x000fe400080006ff */
[----:B------:R-:W-:Y:S02]  /*0a70*/  USHF.L.U32 UR8, UR8, 0x1, URZ ;  /* 0x0000000108087899 */ /* 0x000fe400080006ff */
[----:B----4-:R-:W-:Y:S02]  /*0a80*/  ULEA UR6, UR5, UR6, 0x18 ;  /* 0x0000000605067291 */ /* 0x010fe4000f8ec0ff */
[----:B------:R-:W-:-:S04]  /*0a90*/  UIADD3 UR4, UPT, UPT, -UR4, 0x100000, URZ ;  /* 0x0010000004047890 */ /* 0x000fc8000fffe1ff */
[----:B------:R-:W-:Y:S02]  /*0aa0*/  USHF.L.U32 UR5, UR4, 0xb, URZ ;  /* 0x0000000b04057899 */ /* 0x000fe400080006ff */
[----:B------:R-:W-:Y:S01]  /*0ab0*/  USHF.L.U32 UR4, UR4, 0x1, URZ ;  /* 0x0000000104047899 */ /* 0x000fe200080006ff */
[----:B------:R-:W2:Y:S03]  /*0ac0*/  FENCE.VIEW.ASYNC.S ;  /* 0x00000000000073c6 */ /* 0x000ea60000000000 */
[----:B--2---:R4:W2:Y:S08]  /*0ad0*/  SYNCS.EXCH.64 URZ, [UR6+0xa0], UR8 ;  /* 0x0000a00806ff75b2 */ /* 0x0048b00008000100 */
[----:B------:R4:W3:Y:S01]  /*0ae0*/  SYNCS.EXCH.64 URZ, [UR6+0xb0], UR4 ;  /* 0x0000b00406ff75b2 */ /* 0x0008e20008000100 */
[----:B------:R4:W1:Y:S01]  /*0af0*/  SYNCS.EXCH.64 URZ, [UR6+0xa8], UR8 ;  /* 0x0000a80806ff75b2 */ /* 0x0008620008000100 */
[----:B------:R4:W1:Y:S02]  /*0b00*/  SYNCS.EXCH.64 URZ, [UR6+0xb8], UR4 ;  /* 0x0000b80406ff75b2 */ /* 0x0008640008000100 */
[----:B----4-:R-:W-:Y:S01]  /*0b10*/  NOP ;  /* 0x0000000000007918 */ /* 0x010fe20000000000 */
.L_x_12:
[----:B------:R-:W4:Y:S01]  /*0b20*/  SHFL.IDX PT, R0, R81, RZ, 0x1f ;  /* 0x00001fff51007589 */ /* 0x000f2200000e0000 */
[----:B------:R-:W-:Y:S01]  /*0b30*/  NOP ;  /* 0x0000000000007918 */ /* 0x000fe20000000000 */
[----:B----4-:R-:W-:-:S13]  /*0b40*/  ISETP.NE.AND P0, PT, R0, 0x5, PT ;  /* 0x000000050000780c */ /* 0x010fda0003f05270 */
[----:B------:R-:W-:Y:S05]  /*0b50*/  @P0 BRA `(.L_x_13) ;  /* 0x0000000000580947 */ /* 0x000fea0003800000 */
[----:B------:R-:W4:Y:S01]  /*0b60*/  S2UR UR5, SR_CgaCtaId ;  /* 0x00000000000579c3 */ /* 0x000f220000008800 */
[----:B--23--:R-:W-:Y:S01]  /*0b70*/  UMOV UR4, 0x400 ;  /* 0x0000040000047882 */ /* 0x00cfe20000000000 */
        /* <DEDUP_REMOVED lines=9> */
[----:B----4-:R-:W-:Y:S01]  /*0c10*/  ULEA UR4, UR5, UR4, 0x18 ;  /* 0x0000000405047291 */ /* 0x010fe2000f8ec0ff */
[----:B------:R-:W2:Y:S11]  /*0c20*/  FENCE.VIEW.ASYNC.S ;  /* 0x00000000000073c6 */ /* 0x000eb60000000000 */
[----:B--2---:R4:W2:Y:S01]  /*0c30*/  SYNCS.EXCH.64 URZ, [UR4+0xc0], UR6 ;  /* 0x0000c00604ff75b2 */ /* 0x0048a20008000100 */
[----:B------:R4:W3:Y:S01]  /*0c40*/  SYNCS.EXCH.64 URZ, [UR4+0xe0], UR8 ;  /* 0x0000e00804ff75b2 */ /* 0x0008e20008000100 */
[----:B------:R4:W1:Y:S01]  /*0c50*/  SYNCS.EXCH.64 URZ, [UR4+0xc8], UR6 ;  /* 0x0000c80604ff75b2 */ /* 0x0008620008000100 */
[----:B------:R4:W1:Y:S01]  /*0c60*/  SYNCS.EXCH.64 URZ, [UR4+0xe8], UR8 ;  /* 0x0000e80804ff75b2 */ /* 0x0008620008000100 */
[----:B------:R4:W1:Y:S01]  /*0c70*/  SYNCS.EXCH.64 URZ, [UR4+0xd0], UR6 ;  /* 0x0000d00604ff75b2 */ /* 0x0008620008000100 */
[----:B------:R4:W1:Y:S01]  /*0c80*/  SYNCS.EXCH.64 URZ, [UR4+0xf0], UR8 ;  /* 0x0000f00804ff75b2 */ /* 0x0008620008000100 */
[----:B------:R4:W1:Y:S01]  /*0c90*/  SYNCS.EXCH.64 URZ, [UR4+0xd8], UR6 ;  /* 0x0000d80604ff75b2 */ /* 0x0008620008000100 */
[----:B------:R4:W1:Y:S02]  /*0ca0*/  SYNCS.EXCH.64 URZ, [UR4+0xf8], UR8 ;  /* 0x0000f80804ff75b2 */ /* 0x0008640008000100 */
[----:B----4-:R-:W-:Y:S01]  /*0cb0*/  NOP ;  /* 0x0000000000007918 */ /* 0x010fe20000000000 */
.L_x_13:
[----:B------:R-:W4:Y:S01]  /*0cc0*/  SHFL.IDX PT, R0, R81, RZ, 0x1f ;  /* 0x00001fff51007589 */ /* 0x000f2200000e0000 */
[----:B------:R-:W-:Y:S01]  /*0cd0*/  ISETP.NE.OR P1, PT, RZ, UR13, !P1 ;  /* 0x0000000dff007c0c */ /* 0x000fe2000cf25670 */
[----:B------:R-:W-:Y:S01]  /*0ce0*/  NOP ;  /* 0x0000000000007918 */ /* 0x000fe20000000000 */
[----:B----4-:R-:W-:-:S13]  /*0cf0*/  ISETP.NE.AND P0, PT, R0, 0x3, PT ;  /* 0x000000030000780c */ /* 0x010fda0003f05270 */
[----:B------:R-:W-:Y:S05]  /*0d00*/  @P0 BRA `(.L_x_14) ;  /* 0x0000000000380947 */ /* 0x000fea0003800000 */
[----:B------:R-:W4:Y:S01]  /*0d10*/  S2UR UR5, SR_CgaCtaId ;  /* 0x00000000000579c3 */ /* 0x000f220000008800 */
[----:B--23--:R-:W-:Y:S01]  /*0d20*/  UMOV UR4, 0x400 ;  /* 0x0000040000047882 */ /* 0x00cfe20000000000 */
[----:B------:R-:W-:Y:S01]  /*0d30*/  UMOV UR6, 0x20 ;  /* 0x0000002000067882 */ /* 0x000fe20000000000 */
[----:B------:R-:W-:Y:S01]  /*0d40*/  ELECT P0, URZ, PT ;  /* 0x0000000000ff782f */ /* 0x000fe20003800000 */
[----:B------:R-:W-:-:S04]  /*0d50*/  UIADD3 UR6, UPT, UPT, -UR6, 0x100000, URZ ;  /* 0x0010000006067890 */ /* 0x000fc8000fffe1ff */
[----:B------:R-:W-:Y:S02]  /*0d60*/  USHF.L.U32 UR7, UR6, 0xb, URZ ;  /* 0x0000000b06077899 */ /* 0x000fe400080006ff */
[----:B------:R-:W-:Y:S02]  /*0d70*/  USHF.L.U32 UR6, UR6, 0x1, URZ ;  /* 0x0000000106067899 */ /* 0x000fe400080006ff */
[----:B----4-:R-:W-:Y:S01]  /*0d80*/  ULEA UR4, UR5, UR4, 0x18 ;  /* 0x0000000405047291 */ /* 0x010fe2000f8ec0ff */
[----:B------:R-:W2:Y:S11]  /*0d90*/  FENCE.VIEW.ASYNC.S ;  /* 0x00000000000073c6 */ /* 0x000eb60000000000 */
[----:B--2---:R4:W2:Y:S01]  /*0da0*/  SYNCS.EXCH.64 URZ, [UR4+0x100], UR6 ;  /* 0x0001000604ff75b2 */ /* 0x0048a20008000100 */
[----:B------:R4:W3:Y:S01]  /*0db0*/  SYNCS.EXCH.64 URZ, [UR4+0x110], UR6 ;  /* 0x0001100604ff75b2 */ /* 0x0008e20008000100 */
[----:B------:R4:W1:Y:S01]  /*0dc0*/  SYNCS.EXCH.64 URZ, [UR4+0x108], UR6 ;  /* 0x0001080604ff75b2 */ /* 0x0008620008000100 */
[----:B------:R4:W1:Y:S02]  /*0dd0*/  SYNCS.EXCH.64 URZ, [UR4+0x118], UR6 ;  /* 0x0001180604ff75b2 */ /* 0x0008640008000100 */
[----:B----4-:R-:W-:Y:S01]  /*0de0*/  NOP ;  /* 0x0000000000007918 */ /* 0x010fe20000000000 */
.L_x_14:
[----:B--23--:R-:W2:Y:S01]  /*0df0*/  S2UR UR7, SR_CgaCtaId ;  /* 0x00000000000779c3 */ /* 0x00cea20000008800 */
[----:B------:R-:W-:Y:S01]  /*0e00*/  VOTEU.ALL UP0, P1 ;  /* 0x0000000000ff7886 */ /* 0x000fe20000800000 */
[----:B------:R-:W-:Y:S01]  /*0e10*/  UMOV UR4, 0x20 ;  /* 0x0000002000047882 */ /* 0x000fe20000000000 */
[----:B------:R-:W-:Y:S01]  /*0e20*/  NOP ;  /* 0x0000000000007918 */ /* 0x000fe20000000000 */
[----:B-1----:R-:W-:Y:S01]  /*0e30*/  LOP3.LUT R3, R95, 0x1f, RZ, 0xc0, !PT ;  /* 0x0000001f5f037812 */ /* 0x002fe200078ec0ff */
[----:B------:R-:W-:Y:S01]  /*0e40*/  UISETP.NE.AND UP4, UPT, UR13, URZ, UPT ;  /* 0x000000ff0d00728c */ /* 0x000fe2000bf85270 */
[----:B------:R-:W-:Y:S01]  /*0e50*/  @!UP0 UMOV UR6, 0x400 ;  /* 0x0000040000068882 */ /* 0x000fe20000000000 */
[----:B------:R-:W-:-:S04]  /*0e60*/  @!UP0 UIADD3 UR4, UPT, UPT, -UR4, 0x100000, URZ ;  /* 0x0010000004048890 */ /* 0x000fc8000fffe1ff */
[----:B------:R-:W-:Y:S02]  /*0e70*/  @!UP0 USHF.L.U32 UR5, UR4, 0xb, URZ ;  /* 0x0000000b04058899 */ /* 0x000fe400080006ff */
[----:B------:R-:W-:Y:S02]  /*0e80*/  @!UP0 USHF.L.U32 UR4, UR4, 0x1, URZ ;  /* 0x0000000104048899 */ /* 0x000fe400080006ff */
[----:B--2---:R-:W-:Y:S01]  /*0e90*/  @!UP0 ULEA UR6, UR7, UR6, 0x18 ;  /* 0x0000000607068291 */ /* 0x004fe2000f8ec0ff */
[----:B------:R-:W1:Y:S01]  /*0ea0*/  LDCU UR7, c[0x0][0x36c] ;  /* 0x00006d80ff0777ac */ /* 0x000e620008000800 */
[----:B------:R-:W-:Y:S01]  /*0eb0*/  VOTEU.ALL UP0, P1 ;  /* 0x0000000000ff7886 */ /* 0x000fe20000800000 */
[----:B------:R-:W2:Y:S09]  /*0ec0*/  FENCE.VIEW.ASYNC.S ;  /* 0x00000000000073c6 */ /* 0x000eb20000000000 */
[----:B--2---:R2:W3:Y:S01]  /*0ed0*/  @!UP0 SYNCS.EXCH.64 URZ, [UR6+0x120], UR4 ;  /* 0x0001200406ff85b2 */ /* 0x0044e20008000100 */
[----:B-1----:R-:W-:-:S09]  /*0ee0*/  UISETP.EQ.U32.AND UP5, UPT, UR7, 0x1, UPT ;  /* 0x000000010700788c */ /* 0x002fd2000bfa2070 */
[----:B--2---:R-:W-:Y:S05]  /*0ef0*/  BRA.U !UP5, `(.L_x_15) ;  /* 0x000000010d087547 */ /* 0x004fea000b800000 */
[----:B---3--:R-:W-:Y:S01]  /*0f00*/  UCGABAR_ARV ;  /* 0x00000000000079c7 */ /* 0x008fe20008000000 */
[----:B------:R-:W-:Y:S05]  /*0f10*/  BRA `(.L_x_16) ;  /* 0x0000000000047947 */ /* 0x000fea0003800000 */
.L_x_15:
[----:B---3--:R-:W-:Y:S01]  /*0f20*/  NOP ;  /* 0x0000000000007918 */ /* 0x008fe20000000000 */
.L_x_16:
[----:B------:R-:W1:Y:S01]  /*0f30*/  S2UR UR21, SR_CTAID.X ;  /* 0x00000000001579c3 */ /* 0x000e620000002500 */
[----:B------:R-:W-:-:S05]  /*0f40*/  CS2R.32 R83, SR_CgaSize ;  /* 0x0000000000537805 */ /* 0x000fca0000008a00 */
[----:B------:R-:W-:-:S05]  /*0f50*/  IMAD R83, R83, -0xa0, RZ ;  /* 0xffffff6053537824 */ /* 0x000fca00078e02ff */
[----:B------:R-:W-:-:S14]  /*0f60*/  R2UR UR5, R83 ;  /* 0x00000000530572ca */ /* 0x000fdc00000e0000 */
[----:B------:R-:W2:Y:S01]  /*0f70*/  LDCU UR5, c[0x0][UR5+0x2b0] ;  /* 0x00005600050577ac */ /* 0x000ea20008000800 */
[----:B------:R-:W-:-:S05]  /*0f80*/  CS2R.32 R83, SR_CgaSize ;  /* 0x0000000000537805 */ /* 0x000fca0000008a00 */
[----:B------:R-:W-:-:S05]  /*0f90*/  IMAD R83, R83, -0xa0, RZ ;  /* 0xffffff6053537824 */ /* 0x000fca00078e02ff */
[----:B------:R-:W-:-:S14]  /*0fa0*/  R2UR UR4, R83 ;  /* 0x00000000530472ca */ /* 0x000fdc00000e0000 */
[----:B------:R-:W3:Y:S01]  /*0fb0*/  LDCU UR4, c[0x0][UR4+0x2b4] ;  /* 0x00005680040477ac */ /* 0x000ee20008000800 */
[----:B------:R-:W4:Y:S01]  /*0fc0*/  S2UR UR7, SR_CTAID.Y ;  /* 0x00000000000779c3 */ /* 0x000f220000002600 */
[----:B------:R-:W-:-:S05]  /*0fd0*/  CS2R.32 R83, SR_CgaSize ;  /* 0x0000000000537805 */ /* 0x000fca0000008a00 */
[----:B------:R-:W-:-:S05]  /*0fe0*/  IMAD R83, R83, -0xa0, RZ ;  /* 0xffffff6053537824 */ /* 0x000fca00078e02ff */
[----:B------:R-:W-:-:S14]  /*0ff0*/  R2UR UR8, R83 ;  /* 0x00000000530872ca */ /* 0x000fdc00000e0000 */
[----:B------:R-:W3:Y:S01]  /*1000*/  LDCU UR8, c[0x0][UR8+0x2a0] ;  /* 0x00005400080877ac */ /* 0x000ee20008000800 */
[----:B------:R-:W-:-:S05]  /*1010*/  CS2R.32 R83, SR_CgaSize ;  /* 0x0000000000537805 */ /* 0x000fca0000008a00 */
[----:B------:R-:W-:-:S05]  /*1020*/  IMAD R83, R83, -0xa0, RZ ;  /* 0xffffff6053537824 */ /* 0x000fca00078e02ff */
[----:B------:R-:W-:-:S14]  /*1030*/  R2UR UR9, R83 ;  /* 0x00000000530972ca */ /* 0x000fdc00000e0000 */
[----:B------:R-:W3:Y:S01]  /*1040*/  LDCU UR9, c[0x0][UR9+0x2a4] ;  /* 0x00005480090977ac */ /* 0x000ee20008000800 */
[----:B------:R-:W3:Y:S01]  /*1050*/  S2UR UR10, SR_CgaCtaId ;  /* 0x00000000000a79c3 */ /* 0x000ee20000008800 */
[----:B------:R-:W-:Y:S01]  /*1060*/  UISETP.GT.U32.AND UP0, UPT, UR33, 0xffff, UPT ;  /* 0x0000ffff2100788c */ /* 0x000fe2000bf04070 */
[----:B------:R-:W3:Y:S01]  /*1070*/  LDCU UR18, c[0x0][0xb24] ;  /* 0x00016480ff1277ac */ /* 0x000ee20008000800 */
[----:B------:R-:W-:Y:S01]  /*1080*/  UMOV UR29, 0x5 ;  /* 0x00000005001d7882 */ /* 0x000fe20000000000 */
[----:B-1----:R-:W-:-:S04]  /*1090*/  I2FP.F32.U32 R2, UR21 ;  /* 0x0000001500027c45 */ /* 0x002fc80008201000 */
[----:B------:R-:W1:Y:S01]  /*10a0*/  S2UR UR36, SR_CTAID.Z ;  /* 0x00000000002479c3 */ /* 0x000e620000002700 */
[----:B------:R-:W1:Y:S01]  /*10b0*/  LDCU UR42, c[0x0][0xb24] ;  /* 0x00016480ff2a77ac */ /* 0x000e620008000800 */
[----:B--2---:R-:W-:Y:S01]  /*10c0*/  FMUL R2, R2, UR5 ;  /* 0x0000000502027c20 */ /* 0x004fe20008400000 */
[----:B------:R-:W-:Y:S01]  /*10d0*/  USEL UR5, UR33, 0xffff, !UP0 ;  /* 0x0000ffff21057887 */ /* 0x000fe2000c000000 */
[----:B----4-:R-:W-:Y:S01]  /*10e0*/  I2FP.F32.U32 R0, UR7 ;  /* 0x0000000700007c45 */ /* 0x010fe20008201000 */
[----:B------:R-:W2:Y:S03]  /*10f0*/  LDCU UR23, c[0x0][0xb30] ;  /* 0x00016600ff1777ac */ /* 0x000ea60008000800 */
[----:B------:R-:W4:Y:S01]  /*1100*/  F2I.U32.TRUNC.NTZ R2, R2 ;  /* 0x0000000200027305 */ /* 0x000f22000020f000 */
[----:B---3--:R-:W-:Y:S01]  /*1110*/  FMUL R0, R0, UR4 ;  /* 0x0000000400007c20 */ /* 0x008fe20008400000 */
[----:B------:R-:W-:-:S02]  /*1120*/  ULOP3.LUT UR19, UR5, 0xffff, URZ, 0xc0, !UPT ;  /* 0x0000ffff05137892 */ /* 0x000fc4000f8ec0ff */
[----:B------:R-:W-:Y:S02]  /*1130*/  USHF.L.U32 UR28, UR10, 0xa, URZ ;  /* 0x0000000a0a1c7899 */ /* 0x000fe400080006ff */
[----:B------:R-:W-:Y:S02]  /*1140*/  UISETP.GE.AND UP2, UPT, UR18, 0x1, UPT ;  /* 0x000000011200788c */ /* 0x000fe4000bf46270 */
[----:B------:R-:W3:Y:S01]  /*1150*/  F2I.U32.TRUNC.NTZ R0, R0 ;  /* 0x0000000000007305 */ /* 0x000ee2000020f000 */
[----:B------:R-:W-:Y:S01]  /*1160*/  UMOV UR20, UR7 ;  /* 0x0000000700147c82 */ /* 0x000fe20008000000 */
[----:B------:R-:W-:Y:S01]  /*1170*/  UMOV UR16, UR21 ;  /* 0x0000001500107c82 */ /* 0x000fe20008000000 */
[----:B----4-:R-:W-:Y:S02]  /*1180*/  R2UR UR4, R2 ;  /* 0x00000000020472ca */ /* 0x010fe400000e0000 */
[----:B------:R-:W-:Y:S02]  /*1190*/  PRMT R2, RZ, 0x7610, R2 ;  /* 0x00007610ff027816 */ /* 0x000fe40000000002 */
[----:B---3--:R-:W-:-:S02]  /*11a0*/  R2UR UR6, R0 ;  /* 0x00000000000672ca */ /* 0x008fc400000e0000 */
[----:B------:R-:W-:-:S07]  /*11b0*/  PRMT R0, RZ, 0x7610, R0 ;  /* 0x00007610ff007816 */ /* 0x000fce0000000000 */
[----:B------:R-:W-:-:S04]  /*11c0*/  UIADD3 UR5, UPT, UPT, -UR4, URZ, URZ ;  /* 0x000000ff04057290 */ /* 0x000fc8000fffe1ff */
[----:B------:R-:W-:Y:S02]  /*11d0*/  UIMAD UR5, UR8, UR5, UR21 ;  /* 0x00000005080572a4 */ /* 0x000fe4000f8e0215 */
[----:B------:R-:W-:-:S04]  /*11e0*/  UIADD3 UR4, UPT, UPT, -UR6, URZ, URZ ;  /* 0x000000ff06047290 */ /* 0x000fc8000fffe1ff */
[----:B------:R-:W-:Y:S01]  /*11f0*/  IMAD.U32 R83, RZ, RZ, UR5 ;  /* 0x00000005ff537e24 */ /* 0x000fe2000f8e00ff */
[----:B------:R-:W-:-:S06]  /*1200*/  UIMAD UR4, UR9, UR4, UR7 ;  /* 0x00000004090472a4 */ /* 0x000fcc000f8e0207 */
[----:B------:R-:W-:Y:S01]  /*1210*/  IMAD.U32 R82, RZ, RZ, UR4 ;  /* 0x00000004ff527e24 */ /* 0x000fe2000f8e00ff */
[----:B-12---:R-:W-:Y:S06]  /*1220*/  BRA.U UP4, `(.L_x_17) ;  /* 0x0000000104447547 */ /* 0x006fec000b800000 */
[----:B------:R-:W-:Y:S02]  /*1230*/  R2UR UR4, R83 ;  /* 0x00000000530472ca */ /* 0x000fe400000e0000 */
[----:B------:R-:W-:-:S11]  /*1240*/  R2UR UR8, R82 ;  /* 0x00000000520872ca */ /* 0x000fd600000e0000 */
[----:B------:R-:W-:Y:S02]  /*1250*/  UISETP.GT.U32.AND UP0, UPT, UR4, 0x1, UPT ;  /* 0x000000010400788c */ /* 0x000fe4000bf04070 */
[----:B------:R-:W-:Y:S02]  /*1260*/  ULOP3.LUT UR4, UR4, 0xfffffffe, URZ, 0xc0, !UPT ;  /* 0xfffffffe04047892 */ /* 0x000fe4000f8ec0ff */
[----:B------:R-:W-:Y:S02]  /*1270*/  UISETP.NE.AND UP1, UPT, UR8, URZ, UP0 ;  /* 0x000000ff0800728c */ /* 0x000fe40008725270 */
[----:B------:R-:W-:Y:S02]  /*1280*/  UISETP.NE.AND UP0, UPT, UR8, 0x1, UP0 ;  /* 0x000000010800788c */ /* 0x000fe40008705270 */
[----:B------:R-:W-:Y:S02]  /*1290*/  USEL UR7, URZ, 0x1, UP1 ;  /* 0x00000001ff077887 */ /* 0x000fe40008800000 */
[----:B------:R-:W-:-:S02]  /*12a0*/  USEL UR6, URZ, 0x4, UP0 ;  /* 0x00000004ff067887 */ /* 0x000fc40008000000 */
[----:B------:R-:W-:Y:S02]  /*12b0*/  USEL UR5, URZ, 0x2, UP1 ;  /* 0x00000002ff057887 */ /* 0x000fe40008800000 */
[----:B------:R-:W-:Y:S02]  /*12c0*/  ULEA UR4, UR8, UR4, 0x1 ;  /* 0x0000000408047291 */ /* 0x000fe4000f8e08ff */
[----:B------:R-:W-:Y:S02]  /*12d0*/  USEL UR8, URZ, 0x8, UP0 ;  /* 0x00000008ff087887 */ /* 0x000fe40008000000 */
[----:B------:R-:W-:-:S03]  /*12e0*/  UIADD3 UR5, UPT, UPT, UR5, UR6, UR7 ;  /* 0x0000000605057290 */ /* 0x000fc6000fffe007 */
[----:B------:R-:W-:Y:S01]  /*12f0*/  UMOV UR6, 0x3 ;  /* 0x0000000300067882 */ /* 0x000fe20000000000 */
[----:B------:R-:W-:Y:S02]  /*1300*/  UIADD3 UR5, UPT, UPT, UR5, UR8, URZ ;  /* 0x0000000805057290 */ /* 0x000fe4000fffe0ff */
[----:B------:R-:W-:-:S04]  /*1310*/  USHF.L.U32 UR4, UR6, UR4, URZ ;  /* 0x0000000406047299 */ /* 0x000fc800080006ff */
[----:B------:R-:W-:Y:S02]  /*1320*/  IMAD.U32 R2, RZ, RZ, UR5 ;  /* 0x00000005ff027e24 */ /* 0x000fe4000f8e00ff */
[----:B------:R-:W-:Y:S02]  /*1330*/  IMAD.U32 R0, RZ, RZ, UR4 ;  /* 0x00000004ff007e24 */ /* 0x000fe4000f8e00ff */
.L_x_17:
[----:B------:R-:W-:Y:S05]  /*1340*/  BRA.U !UP2, `(.L_x_18) ;  /* 0x000000010ad07547 */ /* 0x000fea000b800000 */
[----:B------:R-:W1:Y:S01]  /*1350*/  LDCU.128 UR24, c[0x0][0xb10] ;  /* 0x00016200ff1877ac */ /* 0x000e620008000c00 */
[----:B------:R-:W2:Y:S01]  /*1360*/  LDCU UR12, c[0x0][0x370] ;  /* 0x00006e00ff0c77ac */ /* 0x000ea20008000800 */
[----:B------:R-:W3:Y:S01]  /*1370*/  LDCU UR5, c[0x0][0x374] ;  /* 0x00006e80ff0577ac */ /* 0x000ee20008000800 */
[----:B------:R-:W4:Y:S01]  /*1380*/  LDCU UR22, c[0x0][0xb0c] ;  /* 0x00016180ff1677ac */ /* 0x000f220008000800 */
[----:B------:R-:W4:Y:S01]  /*1390*/  LDCU UR4, c[0x0][0xb20] ;  /* 0x00016400ff0477ac */ /* 0x000f220008000800 */
[----:B------:R-:W4:Y:S01]  /*13a0*/  LDCU.64 UR16, c[0x0][0xb28] ;  /* 0x00016500ff1077ac */ /* 0x000f220008000a00 */
[----:B-1----:R-:W-:Y:S02]  /*13b0*/  UISETP.NE.AND UP0, UPT, UR26, 0x1, UPT ;  /* 0x000000011a00788c */ /* 0x002fe4000bf05270 */
[----:B---3--:R-:W-:Y:S02]  /*13c0*/  UIMAD.WIDE.U32 UR6, UR5, UR27, URZ ;  /* 0x0000001b050672a5 */ /* 0x008fe4000f8e00ff */
[----:B--2---:R-:W-:-:S02]  /*13d0*/  UIMAD.WIDE.U32 UR8, UR12, UR24, URZ ;  /* 0x000000180c0872a5 */ /* 0x004fc4000f8e00ff */
[----:B----4-:R-:W-:Y:S02]  /*13e0*/  UISETP.NE.AND UP1, UPT, UR22, 0x1, UPT ;  /* 0x000000011600788c */ /* 0x010fe4000bf25270 */
[----:B------:R-:W-:Y:S01]  /*13f0*/  UISETP.NE.AND UP2, UPT, UR18, 0x1, UPT ;  /* 0x000000011200788c */ /* 0x000fe2000bf45270 */
[----:B------:R-:W-:Y:S02]  /*1400*/  UMOV UR6, UR7 ;  /* 0x0000000700067c82 */ /* 0x000fe40008000000 */
[----:B------:R-:W-:Y:S01]  /*1410*/  UMOV UR8, UR9 ;  /* 0x0000000900087c82 */ /* 0x000fe20008000000 */
[----:B------:R-:W-:Y:S02]  /*1420*/  @UP0 USHF.R.U32.HI UR5, URZ, UR4, UR6 ;  /* 0x00000004ff050299 */ /* 0x000fe40008011606 */
[----:B------:R-:W-:Y:S02]  /*1430*/  UIMAD.WIDE.U32 UR14, UR20, UR27, URZ ;  /* 0x0000001b140e72a5 */ /* 0x000fe4000f8e00ff */
[----:B------:R-:W-:-:S02]  /*1440*/  UIMAD.WIDE.U32 UR6, UR5, UR16, URZ ;  /* 0x00000010050672a5 */ /* 0x000fc4000f8e00ff */
[----:B------:R-:W-:Y:S02]  /*1450*/  @UP1 USHF.R.U32.HI UR12, URZ, UR25, UR8 ;  /* 0x00000019ff0c1299 */ /* 0x000fe40008011608 */
[----:B------:R-:W-:Y:S02]  /*1460*/  UIMAD.WIDE.U32 UR10, UR21, UR24, URZ ;  /* 0x00000018150a72a5 */ /* 0x000fe4000f8e00ff */
[----:B------:R-:W-:Y:S01]  /*1470*/  UIMAD.WIDE.U32 UR8, UR12, UR16, URZ ;  /* 0x000000100c0872a5 */ /* 0x000fe2000f8e00ff */
[----:B------:R-:W-:Y:S01]  /*1480*/  UMOV UR14, UR15 ;  /* 0x0000000f000e7c82 */ /* 0x000fe20008000000 */
[----:B------:R-:W-:Y:S01]  /*1490*/  UMOV UR6, UR7 ;  /* 0x0000000700067c82 */ /* 0x000fe20008000000 */
[----:B------:R-:W-:Y:S02]  /*14a0*/  USHF.R.U32.HI UR14, URZ, UR4, UR14 ;  /* 0x00000004ff0e7299 */ /* 0x000fe4000801160e */
[----:B------:R-:W-:Y:S01]  /*14b0*/  @UP2 USHF.R.U32.HI UR5, URZ, UR17, UR6 ;  /* 0x00000011ff052299 */ /* 0x000fe20008011606 */
[----:B------:R-:W-:-:S02]  /*14c0*/  UMOV UR10, UR11 ;  /* 0x0000000b000a7c82 */ /* 0x000fc40008000000 */
[----:B------:R-:W-:Y:S01]  /*14d0*/  UMOV UR6, UR9 ;  /* 0x0000000900067c82 */ /* 0x000fe20008000000 */
[----:B------:R-:W-:Y:S02]  /*14e0*/  USHF.R.U32.HI UR10, URZ, UR25, UR10 ;  /* 0x00000019ff0a7299 */ /* 0x000fe4000801160a */
[----:B------:R-:W-:Y:S02]  /*14f0*/  @UP2 USHF.R.U32.HI UR12, URZ, UR17, UR6 ;  /* 0x00000011ff0c2299 */ /* 0x000fe40008011606 */
[----:B------:R-:W-:Y:S02]  /*1500*/  USEL UR4, UR20, UR14, !UP0 ;  /* 0x0000000e14047287 */ /* 0x000fe4000c000000 */
[----:B------:R-:W-:Y:S02]  /*1510*/  UIMAD UR6, UR5, UR18, URZ ;  /* 0x00000012050672a4 */ /* 0x000fe4000f8e02ff */
[----:B------:R-:W-:Y:S02]  /*1520*/  USEL UR5, UR21, UR10, !UP1 ;  /* 0x0000000a15057287 */ /* 0x000fe4000c800000 */
[----:B------:R-:W-:-:S02]  /*1530*/  UIMAD UR8, UR12, UR18, URZ ;  /* 0x000000120c0872a4 */ /* 0x000fc4000f8e02ff */
[----:B------:R-:W-:Y:S02]  /*1540*/  UISETP.GE.AND UP0, UPT, UR4, UR6, UPT ;  /* 0x000000060400728c */ /* 0x000fe4000bf06270 */
[----:B------:R-:W-:Y:S02]  /*1550*/  UIMAD.WIDE.U32 UR6, UR4, UR16, URZ ;  /* 0x00000010040672a5 */ /* 0x000fe4000f8e00ff */
[----:B------:R-:W-:Y:S02]  /*1560*/  UISETP.GE.OR UP0, UPT, UR5, UR8, UP0 ;  /* 0x000000080500728c */ /* 0x000fe40008706670 */
[----:B------:R-:W-:Y:S02]  /*1570*/  UIMAD.WIDE.U32 UR8, UR5, UR16, URZ ;  /* 0x00000010050872a5 */ /* 0x000fe4000f8e00ff */
[----:B------:R-:W-:Y:S02]  /*1580*/  USHF.R.U32.HI UR7, URZ, UR17, UR7 ;  /* 0x00000011ff077299 */ /* 0x000fe40008011607 */
[----:B------:R-:W-:-:S02]  /*1590*/  UIADD3 UR10, UPT, UPT, -UR4, URZ, URZ ;  /* 0x000000ff040a7290 */ /* 0x000fc4000fffe1ff */
[----:B------:R-:W-:Y:S02]  /*15a0*/  USEL UR7, UR4, UR7, !UP2 ;  /* 0x0000000704077287 */ /* 0x000fe4000d000000 */
[----:B------:R-:W-:Y:S01]  /*15b0*/  UIADD3 UR16, UPT, UPT, -UR5, URZ, URZ ;  /* 0x000000ff05107290 */ /* 0x000fe2000fffe1ff */
[----:B------:R-:W-:Y:S01]  /*15c0*/  @!UP0 UMOV UR6, UR9 ;  /* 0x0000000900068c82 */ /* 0x000fe20008000000 */
[----:B------:R-:W-:Y:S02]  /*15d0*/  UIADD3 UR8, UPT, UPT, -UR7, URZ, URZ ;  /* 0x000000ff07087290 */ /* 0x000fe4000fffe1ff */
[----:B------:R-:W-:Y:S02]  /*15e0*/  @!UP0 USHF.R.U32.HI UR6, URZ, UR17, UR6 ;  /* 0x00000011ff068299 */ /* 0x000fe40008011606 */
[----:B------:R-:W-:Y:S02]  /*15f0*/  UIMAD UR8, UR18, UR8, UR4 ;  /* 0x00000008120872a4 */ /* 0x000fe4000f8e0204 */
[----:B------:R-:W-:-:S02]  /*1600*/  @!UP0 USEL UR6, UR5, UR6, !UP2 ;  /* 0x0000000605068287 */ /* 0x000fc4000d000000 */
[----:B------:R-:W-:Y:S02]  /*1610*/  UIMAD UR20, UR26, UR10, UR20 ;  /* 0x0000000a1a1472a4 */ /* 0x000fe4000f8e0214 */
[----:B------:R-:W-:Y:S02]  /*1620*/  @!UP0 UIADD3 UR7, UPT, UPT, UR7, -UR6, URZ ;  /* 0x8000000607078290 */ /* 0x000fe4000fffe0ff */
[----:B------:R-:W-:Y:S02]  /*1630*/  @!UP0 UIMAD UR6, UR8, UR12, UR6 ;  /* 0x0000000c080682a4 */ /* 0x000fe4000f8e0206 */
[----:B------:R-:W-:Y:S02]  /*1640*/  @!UP0 UIMAD UR4, UR7, UR18, UR5 ;  /* 0x00000012070482a4 */ /* 0x000fe4000f8e0205 */
[----:B------:R-:W-:Y:S02]  /*1650*/  UIMAD UR16, UR22, UR16, UR21 ;  /* 0x00000010161072a4 */ /* 0x000fe4000f8e0215 */
[----:B------:R-:W-:Y:S01]  /*1660*/  UIMAD UR20, UR4, UR26, UR20 ;  /* 0x0000001a041472a4 */ /* 0x000fe2000f8e0214 */
[----:B------:R-:W-:-:S02]  /*1670*/  @!UP0 UMOV UR5, UR6 ;  /* 0x0000000600058c82 */ /* 0x000fc40008000000 */
[----:B------:R-:W-:-:S12]  /*1680*/  UIMAD UR16, UR5, UR22, UR16 ;  /* 0x00000016051072a4 */ /* 0x000fd8000f8e0210 */
.L_x_18:
[----:B------:R-:W-:Y:S02]  /*1690*/  UISETP.NE.AND UP1, UPT, UR23, 0x1, UPT ;  /* 0x000000011700788c */ /* 0x000fe4000bf25270 */
[----:B------:R-:W-:Y:S02]  /*16a0*/  UISETP.NE.AND UP0, UPT, UR13, 0x2, UPT ;  /* 0x000000020d00788c */ /* 0x000fe4000bf05270 */
[----:B------:R-:W-:Y:S02]  /*16b0*/  ULOP3.LUT UR28, UR28, 0x800, URZ, 0xc0, !UPT ;  /* 0x000008001c1c7892 */ /* 0x000fe4000f8ec0ff */
[----:B------:R-:W-:-:S03]  /*16c0*/  USHF.L.U32 UR24, UR29, UR19, URZ ;  /* 0x000000131d187299 */ /* 0x000fc600080006ff */
[----:B------:R-:W-:Y:S09]  /*16d0*/  BRA.U UP1, `(.L_x_19) ;  /* 0x0000000101447547 */ /* 0x000ff2000b800000 */
[----:B------:R-:W1:Y:S01]  /*16e0*/  LDCU.128 UR8, c[0x0][0xb10] ;  /* 0x00016200ff0877ac */ /* 0x000e620008000c00 */
[----:B------:R-:W2:Y:S01]  /*16f0*/  LDCU UR12, c[0x0][0xb0c] ;  /* 0x00016180ff0c77ac */ /* 0x000ea20008000800 */
[----:B------:R-:W3:Y:S01]  /*1700*/  LDCU UR14, c[0x0][0xb20] ;  /* 0x00016400ff0e77ac */ /* 0x000ee20008000800 */
[----:B-1----:R-:W-:Y:S02]  /*1710*/  UIMAD.WIDE.U32 UR6, UR16, UR8, URZ ;  /* 0x00000008100672a5 */ /* 0x002fe4000f8e00ff */
[----:B------:R-:W-:Y:S02]  /*1720*/  UIMAD.WIDE.U32 UR4, UR20, UR11, URZ ;  /* 0x0000000b140472a5 */ /* 0x000fe4000f8e00ff */
[----:B--2---:R-:W-:Y:S02]  /*1730*/  UISETP.NE.AND UP2, UPT, UR12, 0x1, UPT ;  /* 0x000000010c00788c */ /* 0x004fe4000bf45270 */
[----:B------:R-:W-:Y:S01]  /*1740*/  UISETP.NE.AND UP1, UPT, UR10, 0x1, UPT ;  /* 0x000000010a00788c */ /* 0x000fe2000bf25270 */
[----:B------:R-:W-:-:S02]  /*1750*/  UMOV UR6, UR7 ;  /* 0x0000000700067c82 */ /* 0x000fc40008000000 */
[----:B------:R-:W-:Y:S01]  /*1760*/  UMOV UR4, UR5 ;  /* 0x0000000500047c82 */ /* 0x000fe20008000000 */
[----:B------:R-:W-:Y:S02]  /*1770*/  USHF.R.U32.HI UR6, URZ, UR9, UR6 ;  /* 0x00000009ff067299 */ /* 0x000fe40008011606 */
[----:B---3--:R-:W-:Y:S02]  /*1780*/  USHF.R.U32.HI UR4, URZ, UR14, UR4 ;  /* 0x0000000eff047299 */ /* 0x008fe40008011604 */
[----:B------:R-:W-:Y:S02]  /*1790*/  USEL UR5, UR16, UR6, !UP2 ;  /* 0x0000000610057287 */ /* 0x000fe4000d000000 */
[----:B------:R-:W-:-:S04]  /*17a0*/  USEL UR4, UR20, UR4, !UP1 ;  /* 0x0000000414047287 */ /* 0x000fc8000c800000 */
[----:B------:R-:W-:Y:S02]  /*17b0*/  UIADD3 UR6, UPT, UPT, -UR4, UR5, URZ ;  /* 0x0000000504067290 */ /* 0x000fe4000fffe1ff */
[----:B------:R-:W-:Y:S02]  /*17c0*/  UIADD3 UR4, UPT, UPT, UR4, -UR5, URZ ;  /* 0x8000000504047290 */ /* 0x000fe4000fffe0ff */
[----:B------:R-:W-:Y:S02]  /*17d0*/  UIMAD UR20, UR6, UR10, UR20 ;  /* 0x0000000a061472a4 */ /* 0x000fe4000f8e0214 */
[----:B------:R-:W-:-:S12]  /*17e0*/  UIMAD UR16, UR4, UR12, UR16 ;  /* 0x0000000c041072a4 */ /* 0x000fd8000f8e0210 */
.L_x_19:
[----:B------:R-:W-:Y:S05]  /*17f0*/  BRA.U !UP5, `(.L_x_20) ;  /* 0x000000010d0c7547 */ /* 0x000fea000b800000 */
[----:B------:R-:W-:Y:S01]  /*1800*/  UCGABAR_WAIT ;  /* 0x0000000000007dc7 */ /* 0x000fe20008000000 */
[----:B------:R-:W-:Y:S01]  /*1810*/  CCTL.IVALL ;  /* 0x00000000ff00798f */ /* 0x000fe20002000000 */
[----:B------:R-:W-:Y:S05]  /*1820*/  BRA `(.L_x_21) ;  /* 0x0000000000047947 */ /* 0x000fea0003800000 */
.L_x_20:
[----:B------:R-:W-:Y:S06]  /*1830*/  BAR.SYNC.DEFER_BLOCKING 0x0 ;  /* 0x0000000000007b1d */ /* 0x000fec0000010000 */
.L_x_21:
[----:B------:R-:W-:Y:S05]  /*1840*/  BRA.U UP0, `(.L_x_22) ;  /* 0x0000001500147547 */ /* 0x000fea000b800000 */
[----:B------:R-:W1:Y:S01]  /*1850*/  LDCU UR6, c[0x0][0x38c] ;  /* 0x00007180ff0677ac */ /* 0x000e620008000800 */
[----:B------:R-:W2:Y:S01]  /*1860*/  S2UR UR9, SR_CgaCtaId ;  /* 0x00000000000979c3 */ /* 0x000ea20000008800 */
[----:B------:R-:W-:Y:S01]  /*1870*/  PLOP3.LUT P1, PT, PT, PT, UP3, 0x80, 0x8 ;  /* 0x000000000008781c */ /* 0x000fe20003f2f038 */
[----:B------:R-:W-:Y:S01]  /*1880*/  IMAD.MOV.U32 R12, RZ, RZ, 0x1 ;  /* 0x00000001ff0c7424 */ /* 0x000fe200078e00ff */
[----:B------:R-:W-:Y:S01]  /*1890*/  UMOV UR8, 0x400 ;  /* 0x0000040000087882 */ /* 0x000fe20000000000 */
[----:B------:R-:W-:Y:S01]  /*18a0*/  UISETP.NE.AND UP1, UPT, UR13, URZ, UPT ;  /* 0x000000ff0d00728c */ /* 0x000fe2000bf25270 */
[----:B------:R-:W-:Y:S01]  /*18b0*/  ISETP.NE.AND P2, PT, R3, RZ, P3 ;  /* 0x000000ff0300720c */ /* 0x000fe20001f45270 */
[----:B------:R-:W-:Y:S01]  /*18c0*/  USHF.L.U32 UR7, UR21, 0x7, URZ ;  /* 0x0000000715077899 */ /* 0x000fe200080006ff */
[----:B------:R-:W-:Y:S01]  /*18d0*/  PLOP3.LUT P1, PT, P1, PT, PT, 0x8, 0x80 ;  /* 0x000000000080781c */ /* 0x000fe20000f2e170 */
[----:B------:R-:W-:Y:S01]  /*18e0*/  USHF.L.U32 UR46, UR21, 0x6, URZ ;  /* 0x00000006152e7899 */ /* 0x000fe200080006ff */
[----:B------:R-:W-:Y:S01]  /*18f0*/  CS2R R10, SRZ ;  /* 0x00000000000a7805 */ /* 0x000fe2000001ff00 */
[----:B------:R-:W-:Y:S01]  /*1900*/  IMAD.MOV.U32 R9, RZ, RZ, RZ ;  /* 0x000000ffff097224 */ /* 0x000fe200078e00ff */
[----:B------:R-:W3:Y:S01]  /*1910*/  LDCU UR39, c[0x0][0x370] ;  /* 0x00006e00ff2777ac */ /* 0x000ee20008000800 */
[----:B------:R-:W-:Y:S01]  /*1920*/  IMAD.MOV.U32 R8, RZ, RZ, 0x1 ;  /* 0x00000001ff087424 */ /* 0x000fe200078e00ff */
[----:B------:R-:W4:Y:S01]  /*1930*/  LDCU.64 UR26, c[0x0][0x348] ;  /* 0x00006900ff1a77ac */ /* 0x000f220008000a00 */
[----:B-1----:R-:W-:-:S02]  /*1940*/  UIADD3 UR5, UPT, UPT, UR6, 0x1f, URZ ;  /* 0x0000001f06057890 */ /* 0x002fc4000fffe0ff */
[----:B------:R-:W-:Y:S02]  /*1950*/  UIADD3 UR47, UPT, UPT, UR6, 0x3e, URZ ;  /* 0x0000003e062f7890 */ /* 0x000fe4000fffe0ff */
[----:B------:R-:W-:Y:S02]  /*1960*/  USHF.R.S32.HI UR4, URZ, 0x1f, UR5 ;  /* 0x0000001fff047899 */ /* 0x000fe40008011405 */
[----:B--2---:R-:W-:Y:S02]  /*1970*/  ULEA UR13, UR9, UR8, 0x18 ;  /* 0x00000008090d7291 */ /* 0x004fe4000f8ec0ff */
[----:B------:R-:W-:Y:S02]  /*1980*/  ULEA.HI UR4, UR4, UR5, URZ, 0x5 ;  /* 0x0000000504047291 */ /* 0x000fe4000f8f28ff */
[----:B------:R-:W-:Y:S02]  /*1990*/  ULOP3.LUT UR5, UR7, 0x80, URZ, 0xc0, !UPT ;  /* 0x0000008007057892 */ /* 0x000fe4000f8ec0ff */
[----:B------:R-:W-:-:S02]  /*19a0*/  USHF.R.S32.HI UR41, URZ, 0x5, UR4 ;  /* 0x00000005ff297899 */ /* 0x000fc40008011404 */
[----:B------:R-:W-:Y:S02]  /*19b0*/  UIADD3 UR4, UPT, UPT, UR6, -0x1, URZ ;  /* 0xffffffff06047890 */ /* 0x000fe4000fffe0ff */
[----:B------:R-:W-:Y:S02]  /*19c0*/  UISETP.LT.U32.AND UP0, UPT, UR41, 0x5, UPT ;  /* 0x000000052900788c */ /* 0x000fe4000bf01070 */
[----:B------:R-:W-:Y:S02]  /*19d0*/  UISETP.GE.U32.AND UP2, UPT, UR4, -0x3f, UPT ;  /* 0xffffffc10400788c */ /* 0x000fe4000bf46070 */
[----:B------:R-:W-:Y:S02]  /*19e0*/  USEL UR40, UR41, 0x5, UP0 ;  /* 0x0000000529287887 */ /* 0x000fe40008000000 */
[----:B------:R-:W-:Y:S02]  /*19f0*/  ULEA UR30, UR28, UR13, 0x1 ;  /* 0x0000000d1c1e7291 */ /* 0x000fe4000f8e08ff */
[----:B------:R-:W-:Y:S01]  /*1a00*/  UIADD3 UR4, UPT, UPT, UR40, -0x1, URZ ;  /* 0xffffffff28047890 */ /* 0x000fe2000fffe0ff */
[----:B------:R-:W1:Y:S04]  /*1a10*/  LDCU UR38, c[0x0][0x374] ;  /* 0x00006e80ff2677ac */ /* 0x000e680008000800 */
[----:B------:R-:W-:-:S02]  /*1a20*/  @UP2 UIADD3 UR4, UPT, UPT, UR40, URZ, URZ ;  /* 0x000000ff28042290 */ /* 0x000fc4000fffe0ff */
[----:B------:R-:W-:Y:S02]  /*1a30*/  ULOP3.LUT UR46, UR46, 0x40, URZ, 0xc0, !UPT ;  /* 0x000000402e2e7892 */ /* 0x000fe4000f8ec0ff */
[----:B------:R-:W-:Y:S02]  /*1a40*/  USEL UR21, UR48, 0x2, UP1 ;  /* 0x0000000230157887 */ /* 0x000fe40008800000 */
[----:B------:R-:W-:Y:S02]  /*1a50*/  ULEA.HI UR45, UR28, UR5, URZ, 0x1b ;  /* 0x000000051c2d7291 */ /* 0x000fe4000f8fd8ff */
[----:B------:R-:W-:Y:S02]  /*1a60*/  UIADD3 UR30, UPT, UPT, UR30, 0x8400, URZ ;  /* 0x000084001e1e7890 */ /* 0x000fe4000fffe0ff */
[----:B------:R-:W-:Y:S02]  /*1a70*/  UIADD3 UR44, UPT, UPT, UR41, -UR40, URZ ;  /* 0x80000028292c7290 */ /* 0x000fe4000fffe0ff */
[----:B------:R-:W-:-:S02]  /*1a80*/  UIADD3 UR29, UPT, UPT, UR4, 0x1, URZ ;  /* 0x00000001041d7890 */ /* 0x000fc4000fffe0ff */
[----:B------:R-:W-:Y:S01]  /*1a90*/  UIADD3 UR43, UPT, UPT, -UR4, URZ, URZ ;  /* 0x000000ff042b7290 */ /* 0x000fe2000fffe1ff */
[----:B-1-34-:R-:W-:-:S11]  /*1aa0*/  UMOV UR6, URZ ;  /* 0x000000ff00067c82 */ /* 0x01afd60008000000 */
.L_x_42:
[----:B-1----:R-:W1:Y:S02]  /*1ab0*/  S2UR UR4, SR_CgaCtaId ;  /* 0x00000000000479c3 */ /* 0x002e640000008800 */
[----:B-1----:R-:W-:-:S09]  /*1ac0*/  UISETP.NE.AND UP0, UPT, UR4, URZ, UPT ;  /* 0x000000ff0400728c */ /* 0x002fd2000bf05270 */
[----:B------:R-:W-:Y:S05]  /*1ad0*/  BRA.U UP0, `(.L_x_23) ;  /* 0x0000000100287547 */ /* 0x000fea000b800000 */
[----:B------:R-:W-:Y:S02]  /*1ae0*/  LEA R0, R9, UR13, 0x3 ;  /* 0x0000000d09007c11 */ /* 0x000fe4000f8e18ff */
[----:B------:R-:W-:-:S04]  /*1af0*/  SHF.L.U32 R3, R8, 0x1f, RZ ;  /* 0x0000001f08037819 */ /* 0x000fc800000006ff */
[----:B------:R-:W1:Y:S02]  /*1b00*/  SYNCS.PHASECHK.TRANS64.TRYWAIT P0, [R0+URZ+0x110], R3 ;  /* 0x00011003000075a7 */ /* 0x000e6400080011ff */
[----:B-1----:R-:W-:Y:S05]  /*1b10*/  @!P0 BRA `(.L_x_24) ;  /* 0x0000007c00ec8947 */ /* 0x002fea0003800000 */
.L_x_150:
[----:B------:R2:W-:Y:S01]  /*1b20*/  SYNCS.ARRIVE.TRANS64.A1T0 RZ, [R0+URZ+0x100], RZ ;  /* 0x000100ff00ff79a7 */ /* 0x0005e200081000ff */
[----:B------:R-:W-:-:S05]  /*1b30*/  VIADD R9, R9, 0x1 ;  /* 0x0000000109097836 */ /* 0x000fca0000000000 */
[----:B------:R-:W-:-:S04]  /*1b40*/  ISETP.NE.AND P0, PT, R9, 0x2, PT ;  /* 0x000000020900780c */ /* 0x000fc80003f05270 */
[----:B-1----:R-:W-:Y:S02]  /*1b50*/  SEL R3, RZ, 0x1, P0 ;  /* 0x00000001ff037807 */ /* 0x002fe40000000000 */
[----:B------:R-:W-:Y:S02]  /*1b60*/  SEL R9, R9, RZ, P0 ;  /* 0x000000ff09097207 */ /* 0x000fe40000000000 */
[----:B------:R-:W-:-:S07]  /*1b70*/  LOP3.LUT R8, R8, R3, RZ, 0x3c, !PT ;  /* 0x0000000308087212 */ /* 0x000fce00078e3cff */
.L_x_23:
[----:B------:R-:W-:Y:S01]  /*1b80*/  ULEA UR4, UR6, UR13, 0x3 ;  /* 0x0000000d06047291 */ /* 0x000fe2000f8e18ff */
[----:B--2---:R-:W-:Y:S01]  /*1b90*/  SHF.L.U32 R0, R12, 0x1f, RZ ;  /* 0x0000001f0c007819 */ /* 0x004fe200000006ff */
[----:B------:R-:W-:Y:S02]  /*1ba0*/  UISETP.GE.U32.AND UP0, UPT, UR47, 0x3f, UPT ;  /* 0x0000003f2f00788c */ /* 0x000fe4000bf06070 */
[----:B------:R-:W-:Y:S01]  /*1bb0*/  ULEA UR11, UR20, UR46, 0x7 ;  /* 0x0000002e140b7291 */ /* 0x000fe2000f8e38ff */
[----:B------:R-:W-:-:S04]  /*1bc0*/  UMOV UR7, URZ ;  /* 0x000000ff00077c82 */ /* 0x000fc80008000000 */
[----:B------:R1:W2:Y:S01]  /*1bd0*/  SYNCS.PHASECHK.TRANS64.TRYWAIT P0, [UR4+0x28], R0 ;  /* 0x00002800ff0075a7 */ /* 0x0002a20008001104 */
[----:B------:R-:W-:-:S04]  /*1be0*/  ULEA.HI UR4, UR16, UR16, URZ, 0x1 ;  /* 0x0000001010047291 */ /* 0x000fc8000f8f08ff */
[----:B------:R-:W-:-:S04]  /*1bf0*/  USHF.L.U32 UR4, UR4, 0x7, URZ ;  /* 0x0000000704047899 */ /* 0x000fc800080006ff */
[----:B------:R-:W-:-:S04]  /*1c00*/  ULOP3.LUT UR35, UR4, 0xffffff00, URZ, 0xc0, !UPT ;  /* 0xffffff0004237892 */ /* 0x000fc8000f8ec0ff */
[----:B------:R-:W-:Y:S01]  /*1c10*/  UIADD3 UR35, UPT, UPT, UR45, UR35, URZ ;  /* 0x000000232d237290 */ /* 0x000fe2000fffe0ff */
[----:B------:R-:W-:Y:S11]  /*1c20*/  BRA.U !UP0, `(.L_x_25) ;  /* 0x0000000108c87547 */ /* 0x000ff6000b800000 */
[----:B------:R-:W-:Y:S01]  /*1c30*/  UMOV UR16, UR43 ;  /* 0x0000002b00107c82 */ /* 0x000fe20008000000 */
[----:B------:R-:W-:Y:S01]  /*1c40*/  UMOV UR4, UR6 ;  /* 0x0000000600047c82 */ /* 0x000fe20008000000 */
[----:B------:R-:W-:-:S05]  /*1c50*/  UMOV UR34, URZ ;  /* 0x000000ff00227c82 */ /* 0x000fca0008000000 */
.L_x_31:
[----:B------:R-:W-:Y:S01]  /*1c60*/  ULEA UR33, UR4, UR13, 0x3 ;  /* 0x0000000d04217291 */ /* 0x000fe2000f8e18ff */
[----:B------:R-:W-:Y:S01]  /*1c70*/  @P3 MOV R2, 0x6000 ;  /* 0x0000600000023802 */ /* 0x000fe20000000f00 */
[----:B--234-:R-:W-:Y:S10]  /*1c80*/  @P0 BRA `(.L_x_26) ;  /* 0x00000000000c0947 */ /* 0x01cff40003800000 */
[----:B------:R-:W-:-:S04]  /*1c90*/  SHF.L.U32 R3, R12, 0x1f, RZ ;  /* 0x0000001f0c037819 */ /* 0x000fc800000006ff */
[----:B------:R-:W2:Y:S02]  /*1ca0*/  SYNCS.PHASECHK.TRANS64.TRYWAIT P0, [UR33+0x28], R3 ;  /* 0x00002803ff0075a7 */ /* 0x000ea40008001121 */
[----:B--2---:R-:W-:Y:S05]  /*1cb0*/  @!P0 BRA `(.L_x_27) ;  /* 0x0000007c00988947 */ /* 0x004fea0003800000 */
.L_x_26:
[----:B------:R2:W-:Y:S01]  /*1cc0*/  @P3 SYNCS.ARRIVE.TRANS64 RZ, [UR33], R2 ;  /* 0x00000002ffff39a7 */ /* 0x0005e20008000021 */
[----:B------:R-:W-:Y:S02]  /*1cd0*/  ULOP3.LUT UR5, UR21, 0x2, URZ, 0xfc, !UPT ;  /* 0x0000000215057892 */ /* 0x000fe4000f8efcff */
[----:B------:R-:W-:Y:S02]  /*1ce0*/  UIADD3 UR16, UPT, UPT, UR16, 0x1, URZ ;  /* 0x0000000110107890 */ /* 0x000fe4000fffe0ff */
[----:B------:R-:W-:Y:S02]  /*1cf0*/  UISETP.NE.AND UP0, UPT, UR5, 0x2, UPT ;  /* 0x000000020500788c */ /* 0x000fe4000bf05270 */
[----:B------:R-:W-:-:S07]  /*1d00*/  UISETP.NE.AND UP2, UPT, UR16, 0x1, UPT ;  /* 0x000000011000788c */ /* 0x000fce000bf45270 */
[----:B------:R-:W-:Y:S05]  /*1d10*/  BRA.U UP0, `(.L_x_28) ;  /* 0x0000000100047547 */ /* 0x000fea000b800000 */
[----:B------:R-:W-:Y:S05]  /*1d20*/  BPT.TRAP 0x1 ;  /* 0x000000040000795c */ /* 0x000fea0000300000 */
.L_x_28:
[----:B------:R-:W-:Y:S04]  /*1d30*/  BSSY.RECONVERGENT B0, `(.L_x_29) ;  /* 0x0000003000007945 */ /* 0x000fe80003800200 */
[----:B------:R-:W-:Y:S05]  /*1d40*/  @!P2 BRA `(.L_x_30) ;  /* 0x000000000004a947 */ /* 0x000fea0003800000 */
[----:B------:R-:W-:Y:S05]  /*1d50*/  BPT.TRAP 0x1 ;  /* 0x000000040000795c */ /* 0x000fea0000300000 */
.L_x_30:
[----:B------:R-:W-:Y:S05]  /*1d60*/  BSYNC.RECONVERGENT B0 ;  /* 0x0000000000007941 */ /* 0x000fea0003800200 */
.L_x_29:
[----:B------:R-:W-:Y:S02]  /*1d70*/  UIADD3 UR5, UPT, UPT, UR4, 0x1, URZ ;  /* 0x0000000104057890 */ /* 0x000fe4000fffe0ff */
[----:B------:R-:W-:Y:S02]  /*1d80*/  USHF.L.U32 UR8, UR4, 0xc, URZ ;  /* 0x0000000c04087899 */ /* 0x000fe400080006ff */
[----:B------:R-:W-:Y:S02]  /*1d90*/  UISETP.NE.AND UP0, UPT, UR5, 0x5, UPT ;  /* 0x000000050500788c */ /* 0x000fe4000bf05270 */
[----:B------:R-:W-:Y:S02]  /*1da0*/  ULOP3.LUT UR32, UR8, UR28, URZ, 0xfc, !UPT ;  /* 0x0000001c08207292 */ /* 0x000fe4000f8efcff */
[----:B------:R-:W-:Y:S02]  /*1db0*/  USEL UR7, URZ, 0x1, UP0 ;  /* 0x00000001ff077887 */ /* 0x000fe40008000000 */
[----:B------:R-:W-:-:S02]  /*1dc0*/  USEL UR6, UR5, URZ, UP0 ;  /* 0x000000ff05067287 */ /* 0x000fc40008000000 */
[----:B------:R-:W-:Y:S02]  /*1dd0*/  UIADD3 UR14, UP1, UPT, UR26, 0x80, URZ ;  /* 0x000000801a0e7890 */ /* 0x000fe4000ff3e0ff */
[----:B------:R-:W-:Y:S01]  /*1de0*/  ULEA UR5, UR6, UR13, 0x3 ;  /* 0x0000000d06057291 */ /* 0x000fe2000f8e18ff */
[----:B------:R-:W-:Y:S01]  /*1df0*/  LOP3.LUT R12, R12, UR7, RZ, 0x3c, !PT ;  /* 0x000000070c0c7c12 */ /* 0x000fe2000f8e3cff */
[----:B------:R-:W-:Y:S02]  /*1e00*/  ULEA UR32, UR32, UR13, 0x1 ;  /* 0x0000000d20207291 */ /* 0x000fe4000f8e08ff */
[----:B------:R-:W-:Y:S01]  /*1e10*/  UIADD3 UR4, UP0, UPT, UR26, 0x180, URZ ;  /* 0x000001801a047890 */ /* 0x000fe2000ff1e0ff */
[----:B-1----:R-:W-:Y:S01]  /*1e20*/  SHF.L.U32 R0, R12, 0x1f, RZ ;  /* 0x0000001f0c007819 */ /* 0x002fe200000006ff */
[----:B------:R-:W-:Y:S02]  /*1e30*/  ULOP3.LUT UR33, UR33, 0xfefffff8, URZ, 0xc0, !UPT ;  /* 0xfefffff821217892 */ /* 0x000fe4000f8ec0ff */
[----:B------:R-:W-:Y:S01]  /*1e40*/  UIADD3.X UR15, UPT, UPT, URZ, UR27, URZ, UP1, !UPT ;  /* 0x0000001bff0f7290 */ /* 0x000fe20008ffe4ff */
[----:B------:R3:W4:Y:S01]  /*1e50*/  SYNCS.PHASECHK.TRANS64.TRYWAIT P0, [UR5+0x28], R0 ;  /* 0x00002800ff0075a7 */ /* 0x0007220008001105 */
[----:B------:R-:W-:-:S02]  /*1e60*/  UIADD3 UR32, UPT, UPT, UR32, 0x8400, URZ ;  /* 0x0000840020207890 */ /* 0x000fc4000fffe0ff */
[----:B------:R-:W-:Y:S02]  /*1e70*/  UPRMT UR7, URZ, 0x5410, UR24 ;  /* 0x00005410ff077896 */ /* 0x000fe40008000018 */
[----:B------:R-:W-:Y:S02]  /*1e80*/  UIADD3 UR8, UPT, UPT, UR13, 0x12400, UR8 ;  /* 0x000124000d087890 */ /* 0x000fe4000fffe008 */
[----:B------:R-:W-:Y:S01]  /*1e90*/  UIADD3.X UR5, UPT, UPT, URZ, UR27, URZ, UP0, !UPT ;  /* 0x0000001bff057290 */ /* 0x000fe200087fe4ff */
[----:B------:R-:W-:Y:S01]  /*1ea0*/  UMOV UR18, 0x0 ;  /* 0x0000000000127882 */ /* 0x000fe20000000000 */
[----:B------:R-:W-:Y:S01]  /*1eb0*/  UMOV UR19, 0x10000000 ;  /* 0x1000000000137882 */ /* 0x000fe20000000000 */
[----:B------:R-:W-:Y:S01]  /*1ec0*/  UMOV UR10, UR34 ;  /* 0x00000022000a7c82 */ /* 0x000fe20008000000 */
[----:B------:R-:W-:Y:S01]  /*1ed0*/  UMOV UR12, UR36 ;  /* 0x00000024000c7c82 */ /* 0x000fe20008000000 */
[----:B------:R-:W-:Y:S01]  /*1ee0*/  UMOV UR9, UR33 ;  /* 0x0000002100097c82 */ /* 0x000fe20008000000 */
[----:B------:R1:W-:Y:S03]  /*1ef0*/  UTMALDG.3D.MULTICAST.2CTA [UR32], [UR14], UR7, desc[UR18] ;  /* 0x000012200e0073b4 */ /* 0x0003e60008211807 */
[----:B------:R2:W-:Y:S01]  /*1f00*/  UTMALDG.3D.2CTA [UR8], [UR4], desc[UR18] ;  /* 0x00001208040075b4 */ /* 0x0005e20008211000 */
[----:B-1----:R-:W-:Y:S01]  /*1f10*/  UIADD3 UR34, UPT, UPT, UR34, 0x20, URZ ;  /* 0x0000002022227890 */ /* 0x002fe2000fffe0ff */
[----:B------:R-:W-:Y:S01]  /*1f20*/  UMOV UR7, UR29 ;  /* 0x0000001d00077c82 */ /* 0x000fe20008000000 */
[----:B--2---:R-:W-:Y:S01]  /*1f30*/  UMOV UR4, UR6 ;  /* 0x0000000600047c82 */ /* 0x004fe20008000000 */
[----:B------:R-:W-:Y:S09]  /*1f40*/  BRA.U UP2, `(.L_x_31) ;  /* 0xfffffffd02447547 */ /* 0x000ff2000b83ffff */
.L_x_25:
[----:B------:R-:W-:Y:S01]  /*1f50*/  ULEA UR4, UR6, UR13, 0x3 ;  /* 0x0000000d06047291 */ /* 0x000fe2000f8e18ff */
[----:B-1-3--:R-:W-:Y:S01]  /*1f60*/  SHF.L.U32 R0, R12, 0x1f, RZ ;  /* 0x0000001f0c007819 */ /* 0x00afe200000006ff */
[----:B------:R-:W-:Y:S01]  /*1f70*/  @!P1 SYNCS.ARRIVE.TRANS64.A1T0 RZ, [UR13+0x98], RZ ;  /* 0x000098ffffff99a7 */ /* 0x000fe2000810000d */
[----:B------:R-:W-:-:S06]  /*1f80*/  UISETP.GT.AND UP0, UPT, UR41, UR40, UPT ;  /* 0x000000282900728c */ /* 0x000fcc000bf04270 */
[----:B--2-4-:R1:W2:Y:S03]  /*1f90*/  SYNCS.PHASECHK.TRANS64.TRYWAIT P0, [UR4+0x28], R0 ;  /* 0x00002800ff0075a7 */ /* 0x0142a60008001104 */
[----:B------:R-:W-:Y:S05]  /*1fa0*/  BRA.U !UP0, `(.L_x_32) ;  /* 0x0000000108c07547 */ /* 0x000fea000b800000 */
[----:B------:R-:W-:Y:S01]  /*1fb0*/  UIADD3 UR25, UPT, UPT, UR44, UR7, URZ ;  /* 0x000000072c197290 */ /* 0x000fe2000fffe0ff */
[----:B------:R-:W-:-:S11]  /*1fc0*/  UMOV UR4, UR6 ;  /* 0x0000000600047c82 */ /* 0x000fd60008000000 */
.L_x_38:
[----:B------:R-:W-:Y:S01]  /*1fd0*/  ULEA UR17, UR4, UR13, 0x3 ;  /* 0x0000000d04117291 */ /* 0x000fe2000f8e18ff */
[----:B--2---:R-:W-:Y:S01]  /*1fe0*/  @P3 MOV R2, 0x6000 ;  /* 0x0000600000023802 */ /* 0x004fe20000000f00 */
[----:B--2-4-:R-:W-:Y:S10]  /*1ff0*/  @P0 BRA `(.L_x_33) ;  /* 0x00000000000c0947 */ /* 0x014ff40003800000 */
[----:B------:R-:W-:-:S04]  /*2000*/  SHF.L.U32 R3, R12, 0x1f, RZ ;  /* 0x0000001f0c037819 */ /* 0x000fc800000006ff */
[----:B------:R-:W2:Y:S02]  /*2010*/  SYNCS.PHASECHK.TRANS64.TRYWAIT P0, [UR17+0x28], R3 ;  /* 0x00002803ff0075a7 */ /* 0x000ea40008001111 */
[----:B--2---:R-:W-:Y:S05]  /*2020*/  @!P0 BRA `(.L_x_34) ;  /* 0x0000007800d48947 */ /* 0x004fea0003800000 */
.L_x_33:
[----:B------:R2:W-:Y:S01]  /*2030*/  @P3 SYNCS.ARRIVE.TRANS64 RZ, [UR17], R2 ;  /* 0x00000002ffff39a7 */ /* 0x0005e20008000011 */
[----:B------:R-:W-:-:S04]  /*2040*/  ULOP3.LUT UR5, UR21, 0x2, URZ, 0xfc, !UPT ;  /* 0x0000000215057892 */ /* 0x000fc8000f8efcff */
[----:B------:R-:W-:-:S09]  /*2050*/  UISETP.NE.AND UP0, UPT, UR5, 0x2, UPT ;  /* 0x000000020500788c */ /* 0x000fd2000bf05270 */
[----:B------:R-:W-:Y:S05]  /*2060*/  BRA.U UP0, `(.L_x_35) ;  /* 0x0000000100047547 */ /* 0x000fea000b800000 */
[----:B------:R-:W-:Y:S05]  /*2070*/  BPT.TRAP 0x1 ;  /* 0x000000040000795c */ /* 0x000fea0000300000 */
.L_x_35:
[----:B------:R-:W-:Y:S04]  /*2080*/  BSSY.RECONVERGENT B0, `(.L_x_36) ;  /* 0x0000003000007945 */ /* 0x000fe80003800200 */
[----:B------:R-:W-:Y:S05]  /*2090*/  @!P2 BRA `(.L_x_37) ;  /* 0x000000000004a947 */ /* 0x000fea0003800000 */
[----:B------:R-:W-:Y:S05]  /*20a0*/  BPT.TRAP 0x1 ;  /* 0x000000040000795c */ /* 0x000fea0000300000 */
.L_x_37:
[----:B------:R-:W-:Y:S05]  /*20b0*/  BSYNC.RECONVERGENT B0 ;  /* 0x0000000000007941 */ /* 0x000fea0003800200 */
.L_x_36:
[----:B------:R-:W-:Y:S02]  /*20c0*/  UIADD3 UR5, UPT, UPT, UR4, 0x1, URZ ;  /* 0x0000000104057890 */ /* 0x000fe4000fffe0ff */
[----:B------:R-:W-:Y:S02]  /*20d0*/  UIADD3 UR14, UP1, UPT, UR26, 0x80, URZ ;  /* 0x000000801a0e7890 */ /* 0x000fe4000ff3e0ff */
[----:B------:R-:W-:Y:S02]  /*20e0*/  UISETP.NE.AND UP0, UPT, UR5, 0x5, UPT ;  /* 0x000000050500788c */ /* 0x000fe4000bf05270 */
[----:B------:R-:W-:Y:S02]  /*20f0*/  ULEA UR16, UR4, UR30, 0xd ;  /* 0x0000001e04107291 */ /* 0x000fe4000f8e68ff */
[----:B------:R-:W-:Y:S02]  /*2100*/  USEL UR8, URZ, 0x1, UP0 ;  /* 0x00000001ff087887 */ /* 0x000fe40008000000 */
[----:B------:R-:W-:-:S02]  /*2110*/  USEL UR6, UR5, URZ, UP0 ;  /* 0x000000ff05067287 */ /* 0x000fc40008000000 */
[----:B------:R-:W-:Y:S02]  /*2120*/  UIADD3 UR22, UP0, UPT, UR26, 0x180, URZ ;  /* 0x000001801a167890 */ /* 0x000fe4000ff1e0ff */
[----:B------:R-:W-:Y:S01]  /*2130*/  LOP3.LUT R12, R12, UR8, RZ, 0x3c, !PT ;  /* 0x000000080c0c7c12 */ /* 0x000fe2000f8e3cff */
[----:B------:R-:W-:Y:S02]  /*2140*/  ULEA UR8, UR4, UR13, 0xc ;  /* 0x0000000d04087291 */ /* 0x000fe4000f8e60ff */
[----:B------:R-:W-:Y:S01]  /*2150*/  ULEA UR5, UR6, UR13, 0x3 ;  /* 0x0000000d06057291 */ /* 0x000fe2000f8e18ff */
[----:B-1----:R-:W-:Y:S01]  /*2160*/  SHF.L.U32 R0, R12, 0x1f, RZ ;  /* 0x0000001f0c007819 */ /* 0x002fe200000006ff */
[----:B------:R-:W-:Y:S02]  /*2170*/  USHF.L.U32 UR18, UR7, 0x5, URZ ;  /* 0x0000000507127899 */ /* 0x000fe400080006ff */
[----:B------:R-:W-:Y:S02]  /*2180*/  ULOP3.LUT UR17, UR17, 0xfefffff8, URZ, 0xc0, !UPT ;  /* 0xfefffff811117892 */ /* 0x000fe4000f8ec0ff */
[----:B------:R-:W-:-:S02]  /*2190*/  UIADD3.X UR15, UPT, UPT, URZ, UR27, URZ, UP1, !UPT ;  /* 0x0000001bff0f7290 */ /* 0x000fc40008ffe4ff */
[----:B------:R-:W-:Y:S01]  /*21a0*/  UPRMT UR4, URZ, 0x5410, UR24 ;  /* 0x00005410ff047896 */ /* 0x000fe20008000018 */
[----:B------:R3:W4:Y:S01]  /*21b0*/  SYNCS.PHASECHK.TRANS64.TRYWAIT P0, [UR5+0x28], R0 ;  /* 0x00002800ff0075a7 */ /* 0x0007220008001105 */
[----:B------:R-:W-:Y:S02]  /*21c0*/  UIADD3 UR8, UPT, UPT, UR8, 0x12400, URZ ;  /* 0x0001240008087890 */ /* 0x000fe4000fffe0ff */
[----:B------:R-:W-:Y:S01]  /*21d0*/  UIADD3.X UR23, UPT, UPT, URZ, UR27, URZ, UP0, !UPT ;  /* 0x0000001bff177290 */ /* 0x000fe200087fe4ff */
[----:B------:R-:W-:Y:S01]  /*21e0*/  UMOV UR32, 0x0 ;  /* 0x0000000000207882 */ /* 0x000fe20000000000 */
[----:B------:R-:W-:Y:S01]  /*21f0*/  UMOV UR33, 0x10000000 ;  /* 0x1000000000217882 */ /* 0x000fe20000000000 */
[----:B------:R-:W-:Y:S01]  /*2200*/  UMOV UR19, UR35 ;  /* 0x0000002300137c82 */ /* 0x000fe20008000000 */
[----:B------:R-:W-:Y:S01]  /*2210*/  UMOV UR20, UR36 ;  /* 0x0000002400147c82 */ /* 0x000fe20008000000 */
[----:B------:R-:W-:Y:S01]  /*2220*/  UMOV UR12, UR36 ;  /* 0x00000024000c7c82 */ /* 0x000fe20008000000 */
[----:B------:R-:W-:Y:S01]  /*2230*/  UMOV UR9, UR17 ;  /* 0x0000001100097c82 */ /* 0x000fe20008000000 */
[----:B------:R-:W-:Y:S01]  /*2240*/  UMOV UR10, UR18 ;  /* 0x00000012000a7c82 */ /* 0x000fe20008000000 */
[----:B------:R1:W-:Y:S01]  /*2250*/  UTMALDG.3D.MULTICAST.2CTA [UR16], [UR14], UR4, desc[UR32] ;  /* 0x000020100e0073b4 */ /* 0x0003e20008211804 */
[----:B------:R-:W-:-:S04]  /*2260*/  UIADD3 UR7, UPT, UPT, UR7, 0x1, URZ ;  /* 0x0000000107077890 */ /* 0x000fc8000fffe0ff */
[----:B------:R-:W-:Y:S01]  /*2270*/  UISETP.NE.AND UP0, UPT, UR7, UR25, UPT ;  /* 0x000000190700728c */ /* 0x000fe2000bf05270 */
[----:B------:R3:W-:Y:S01]  /*2280*/  UTMALDG.3D.2CTA [UR8], [UR22], desc[UR32] ;  /* 0x00002008160075b4 */ /* 0x0007e20008211000 */
[----:B-1----:R-:W-:-:S07]  /*2290*/  UMOV UR4, UR6 ;  /* 0x0000000600047c82 */ /* 0x002fce0008000000 */
[----:B---3--:R-:W-:Y:S05]  /*22a0*/  BRA.U UP0, `(.L_x_38) ;  /* 0xfffffffd00487547 */ /* 0x008fea000b83ffff */
.L_x_32:
[C---:B------:R-:W-:Y:S01]  /*22b0*/  LEA R3, R11.reuse, UR13, 0x3 ;  /* 0x0000000d0b037c11 */ /* 0x040fe2000f8e18ff */
[----:B------:R-:W-:Y:S01]  /*22c0*/  NOP ;  /* 0x0000000000007918 */ /* 0x000fe20000000000 */
[----:B-1----:R-:W-:Y:S02]  /*22d0*/  SHF.L.U32 R0, R10, 0x1f, RZ ;  /* 0x0000001f0a007819 */ /* 0x002fe400000006ff */
[----:B------:R-:W-:Y:S02]  /*22e0*/  LEA R5, R11, UR13, 0x4 ;  /* 0x0000000d0b057c11 */ /* 0x000fe4000f8e20ff */
[----:B--2-4-:R-:W1:Y:S02]  /*22f0*/  SYNCS.PHASECHK.TRANS64.TRYWAIT P0, [R3+URZ+0xa0], R0 ;  /* 0x0000a000030075a7 */ /* 0x014e6400080011ff */
[----:B-1----:R-:W-:Y:S05]  /*2300*/  @!P0 BRA `(.L_x_39) ;  /* 0x0000007800348947 */ /* 0x002fea0003800000 */
.L_x_153:
[----:B------:R-:W2:Y:S01]  /*2310*/  LDS.128 R4, [R5+0x130] ;  /* 0x0001300005047984 */ /* 0x000ea20000000c00 */
[----:B------:R-:W-:Y:S01]  /*2320*/  UISETP.GE.AND UP0, UPT, UR42, 0x1, UPT ;  /* 0x000000012a00788c */ /* 0x000fe2000bf06270 */
[----:B------:R-:W-:Y:S01]  /*2330*/  @!PT LDS RZ, [RZ] ;  /* 0x00000000fffff984 */ /* 0x000fe20000000800 */
[----:B------:R-:W-:Y:S01]  /*2340*/  @!PT LDS RZ, [RZ] ;  /* 0x00000000fffff984 */ /* 0x000fe20000000800 */
[----:B------:R-:W-:Y:S01]  /*2350*/  @!PT LDS RZ, [RZ] ;  /* 0x00000000fffff984 */ /* 0x000fe20000000800 */
[----:B------:R-:W-:Y:S01]  /*2360*/  @!PT LDS RZ, [RZ] ;  /* 0x00000000fffff984 */ /* 0x000fe20000000800 */
[----:B------:R3:W-:Y:S06]  /*2370*/  MEMBAR.ALL.CTA ;  /* 0x0000000000007992 */ /* 0x0007ec0000008000 */
[----:B---3--:R-:W3:Y:S01]  /*2380*/  FENCE.VIEW.ASYNC.S ;  /* 0x00000000000073c6 */ /* 0x008ee20000000000 */
[----:B--2---:R-:W-:-:S13]  /*2390*/  LOP3.LUT P0, RZ, R6, 0x1, RZ, 0xc0, !PT ;  /* 0x0000000106ff7812 */ /* 0x004fda000780c0ff */
[----:B---3--:R-:W-:Y:S01]  /*23a0*/  VOTEU.ANY UP1, P0 ;  /* 0x0000000000ff7886 */ /* 0x008fe20000020100 */
[----:B------:R-:W-:-:S13]  /*23b0*/  PLOP3.LUT P0, PT, PT, PT, UP1, 0x80, 0x8 ;  /* 0x000000000008781c */ /* 0x000fda0003f0f018 */
[----:B-1----:R-:W-:Y:S02]  /*23c0*/  @P0 LOP3.LUT R0, R5, 0xffff, RZ, 0xc0, !PT ;  /* 0x0000ffff05000812 */ /* 0x002fe400078ec0ff */
[----:B------:R-:W-:Y:S02]  /*23d0*/  @P0 MOV R2, R4 ;  /* 0x0000000400020202 */ /* 0x000fe40000000f00 */
[----:B------:R-:W-:Y:S01]  /*23e0*/  @P0 R2UR UR5, R0 ;  /* 0x00000000000502ca */ /* 0x000fe200000e0000 */
[----:B------:R-:W-:Y:S01]  /*23f0*/  VIADD R0, R3, 0xb0 ;  /* 0x000000b003007836 */ /* 0x000fe20000000000 */
[----:B------:R-:W-:Y:S02]  /*2400*/  @P0 SHF.R.U32.HI R4, RZ, 0x10, R5 ;  /* 0x00000010ff040819 */ /* 0x000fe40000011605 */
[----:B------:R-:W-:Y:S02]  /*2410*/  @P0 R2UR UR7, R2 ;  /* 0x00000000020702ca */ /* 0x000fe400000e0000 */
[----:B------:R-:W-:-:S02]  /*2420*/  PRMT R0, RZ, 0x654, R0 ;  /* 0x00000654ff007816 */ /* 0x000fc40000000000 */
[----:B------:R-:W-:Y:S02]  /*2430*/  @P0 R2UR UR4, R4 ;  /* 0x00000000040402ca */ /* 0x000fe400000e0000 */
[----:B------:R1:W-:Y:S03]  /*2440*/  SYNCS.ARRIVE.TRANS64.RED.A1T0 RZ, [R0+URZ], RZ ;  /* 0x000000ff00ff79a7 */ /* 0x0003e600081004ff */
[----:B------:R-:W-:-:S04]  /*2450*/  @UP1 UMOV UR31, UR5 ;  /* 0x00000005001f1c82 */ /* 0x000fc80008000000 */
[----:B------:R-:W-:-:S04]  /*2460*/  @UP1 UMOV UR37, UR7 ;  /* 0x0000000700251c82 */ /* 0x000fc80008000000 */
[----:B------:R-:W-:Y:S01]  /*2470*/  @UP1 UMOV UR36, UR4 ;  /* 0x0000000400241c82 */ /* 0x000fe20008000000 */
[----:B------:R-:W-:Y:S05]  /*2480*/  BRA.U !UP0, `(.L_x_40) ;  /* 0x0000000108d47547 */ /* 0x000fea000b800000 */
[----:B------:R-:W2:Y:S01]  /*2490*/  LDCU.128 UR16, c[0x0][0xb10] ;  /* 0x00016200ff1077ac */ /* 0x000ea20008000c00 */
[----:B------:R-:W3:Y:S01]  /*24a0*/  LDCU UR12, c[0x0][0xb20] ;  /* 0x00016400ff0c77ac */ /* 0x000ee20008000800 */
[----:B------:R-:W4:Y:S01]  /*24b0*/  LDCU UR20, c[0x0][0xb0c] ;  /* 0x00016180ff1477ac */ /* 0x000f220008000800 */
[----:B------:R-:W1:Y:S01]  /*24c0*/  LDCU.64 UR8, c[0x0][0xb28] ;  /* 0x00016500ff0877ac */ /* 0x000e620008000a00 */
[----:B------:R-:W-:Y:S02]  /*24d0*/  UISETP.NE.AND UP3, UPT, UR42, 0x1, UPT ;  /* 0x000000012a00788c */ /* 0x000fe4000bf65270 */
[----:B--2---:R-:W-:Y:S02]  /*24e0*/  UIMAD.WIDE.U32 UR10, UR38, UR19, URZ ;  /* 0x00000013260a72a5 */ /* 0x004fe4000f8e00ff */
[----:B------:R-:W-:Y:S02]  /*24f0*/  UIMAD.WIDE.U32 UR4, UR39, UR16, URZ ;  /* 0x00000010270472a5 */ /* 0x000fe4000f8e00ff */
[----:B------:R-:W-:-:S02]  /*2500*/  UISETP.NE.AND UP0, UPT, UR18, 0x1, UPT ;  /* 0x000000011200788c */ /* 0x000fc4000bf05270 */
[----:B------:R-:W-:Y:S01]  /*2510*/  UIMAD.WIDE.U32 UR22, UR31, UR19, URZ ;  /* 0x000000131f1672a5 */ /* 0x000fe2000f8e00ff */
[----:B------:R-:W-:Y:S02]  /*2520*/  UMOV UR10, UR11 ;  /* 0x0000000b000a7c82 */ /* 0x000fe40008000000 */
[----:B------:R-:W-:Y:S01]  /*2530*/  UMOV UR4, UR5 ;  /* 0x0000000500047c82 */ /* 0x000fe20008000000 */
[----:B---3--:R-:W-:Y:S02]  /*2540*/  USHF.R.U32.HI UR10, URZ, UR12, UR10 ;  /* 0x0000000cff0a7299 */ /* 0x008fe4000801160a */
[----:B----4-:R-:W-:Y:S02]  /*2550*/  UISETP.NE.AND UP2, UPT, UR20, 0x1, UPT ;  /* 0x000000011400788c */ /* 0x010fe4000bf45270 */
[----:B------:R-:W-:Y:S02]  /*2560*/  USHF.R.U32.HI UR4, URZ, UR17, UR4 ;  /* 0x00000011ff047299 */ /* 0x000fe40008011604 */
[----:B------:R-:W-:-:S02]  /*2570*/  USEL UR5, UR38, UR10, !UP0 ;  /* 0x0000000a26057287 */ /* 0x000fc4000c000000 */
[----:B------:R-:W-:Y:S02]  /*2580*/  USEL UR7, UR39, UR4, !UP2 ;  /* 0x0000000427077287 */ /* 0x000fe4000d000000 */
[----:B-1----:R-:W-:Y:S01]  /*2590*/  UIMAD.WIDE.U32 UR10, UR5, UR8, URZ ;  /* 0x00000008050a72a5 */ /* 0x002fe2000f8e00ff */
[----:B------:R-:W-:Y:S01]  /*25a0*/  UMOV UR4, UR23 ;  /* 0x0000001700047c82 */ /* 0x000fe20008000000 */
[----:B------:R-:W-:Y:S02]  /*25b0*/  UIMAD.WIDE.U32 UR14, UR37, UR16, URZ ;  /* 0x00000010250e72a5 */ /* 0x000fe4000f8e00ff */
[----:B------:R-:W-:-:S03]  /*25c0*/  UIMAD.WIDE.U32 UR22, UR7, UR8, URZ ;  /* 0x00000008071672a5 */ /* 0x000fc6000f8e00ff */
[----:B------:R-:W-:Y:S01]  /*25d0*/  UMOV UR10, UR11 ;  /* 0x0000000b000a7c82 */ /* 0x000fe20008000000 */
[----:B------:R-:W-:Y:S02]  /*25e0*/  USHF.R.U32.HI UR4, URZ, UR12, UR4 ;  /* 0x0000000cff047299 */ /* 0x000fe40008011604 */
[----:B------:R-:W-:Y:S01]  /*25f0*/  @UP3 USHF.R.U32.HI UR5, URZ, UR9, UR10 ;  /* 0x00000009ff053299 */ /* 0x000fe2000801160a */
[----:B------:R-:W-:Y:S01]  /*2600*/  UMOV UR14, UR15 ;  /* 0x0000000f000e7c82 */ /* 0x000fe20008000000 */
[----:B------:R-:W-:Y:S01]  /*2610*/  UMOV UR22, UR23 ;  /* 0x0000001700167c82 */ /* 0x000fe20008000000 */
[----:B------:R-:W-:Y:S02]  /*2620*/  USHF.R.U32.HI UR17, URZ, UR17, UR14 ;  /* 0x00000011ff117299 */ /* 0x000fe4000801160e */
[----:B------:R-:W-:Y:S02]  /*2630*/  USEL UR4, UR31, UR4, !UP0 ;  /* 0x000000041f047287 */ /* 0x000fe4000c000000 */
[----:B------:R-:W-:-:S02]  /*2640*/  @UP3 USHF.R.U32.HI UR7, URZ, UR9, UR22 ;  /* 0x00000009ff073299 */ /* 0x000fc40008011616 */
[----:B------:R-:W-:Y:S02]  /*2650*/  UIMAD UR10, UR42, UR5, URZ ;  /* 0x000000052a0a72a4 */ /* 0x000fe4000f8e02ff */
[----:B------:R-:W-:Y:S02]  /*2660*/  USEL UR5, UR37, UR17, !UP2 ;  /* 0x0000001125057287 */ /* 0x000fe4000d000000 */
[----:B------:R-:W-:Y:S02]  /*2670*/  UIMAD UR12, UR42, UR7, URZ ;  /* 0x000000072a0c72a4 */ /* 0x000fe4000f8e02ff */
[----:B------:R-:W-:Y:S02]  /*2680*/  UISETP.GE.AND UP0, UPT, UR4, UR10, UPT ;  /* 0x0000000a0400728c */ /* 0x000fe4000bf06270 */
[----:B------:R-:W-:Y:S02]  /*2690*/  UIMAD.WIDE.U32 UR10, UR4, UR8, URZ ;  /* 0x00000008040a72a5 */ /* 0x000fe4000f8e00ff */
[----:B------:R-:W-:-:S02]  /*26a0*/  UISETP.GE.OR UP0, UPT, UR5, UR12, UP0 ;  /* 0x0000000c0500728c */ /* 0x000fc40008706670 */
[----:B------:R-:W-:Y:S02]  /*26b0*/  UIMAD.WIDE.U32 UR14, UR5, UR8, URZ ;  /* 0x00000008050e72a5 */ /* 0x000fe4000f8e00ff */
[----:B------:R-:W-:Y:S01]  /*26c0*/  UIADD3 UR12, UPT, UPT, -UR5, URZ, URZ ;  /* 0x000000ff050c7290 */ /* 0x000fe2000fffe1ff */
[----:B------:R-:W-:Y:S01]  /*26d0*/  UMOV UR10, UR11 ;  /* 0x0000000b000a7c82 */ /* 0x000fe20008000000 */
[----:B------:R-:W-:Y:S02]  /*26e0*/  UIADD3 UR11, UPT, UPT, -UR4, URZ, URZ ;  /* 0x000000ff040b7290 */ /* 0x000fe4000fffe1ff */
[----:B------:R-:W-:-:S03]  /*26f0*/  USHF.R.U32.HI UR10, URZ, UR9, UR10 ;  /* 0x00000009ff0a7299 */ /* 0x000fc6000801160a */
[----:B------:R-:W-:Y:S01]  /*2700*/  @!UP0 UMOV UR8, UR15 ;  /* 0x0000000f00088c82 */ /* 0x000fe20008000000 */
[----:B------:R-:W-:Y:S02]  /*2710*/  UIMAD UR11, UR18, UR11, UR31 ;  /* 0x0000000b120b72a4 */ /* 0x000fe4000f8e021f */
[----:B------:R-:W-:Y:S02]  /*2720*/  USEL UR10, UR4, UR10, !UP3 ;  /* 0x0000000a040a7287 */ /* 0x000fe4000d800000 */
[----:B------:R-:W-:Y:S02]  /*2730*/  @!UP0 USHF.R.U32.HI UR8, URZ, UR9, UR8 ;  /* 0x00000009ff088299 */ /* 0x000fe40008011608 */
[----:B------:R-:W-:Y:S02]  /*2740*/  UIADD3 UR9, UPT, UPT, -UR10, URZ, URZ ;  /* 0x000000ff0a097290 */ /* 0x000fe4000fffe1ff */
[----:B------:R-:W-:Y:S02]  /*2750*/  @!UP0 USEL UR8, UR5, UR8, !UP3 ;  /* 0x0000000805088287 */ /* 0x000fe4000d800000 */
[----:B------:R-:W-:-:S02]  /*2760*/  UIMAD UR9, UR42, UR9, UR4 ;  /* 0x000000092a0972a4 */ /* 0x000fc4000f8e0204 */
[----:B------:R-:W-:Y:S02]  /*2770*/  @!UP0 UIADD3 UR10, UPT, UPT, UR10, -UR8, URZ ;  /* 0x800000080a0a8290 */ /* 0x000fe4000fffe0ff */
[----:B------:R-:W-:Y:S02]  /*2780*/  @!UP0 UIMAD UR8, UR9, UR7, UR8 ;  /* 0x00000007090882a4 */ /* 0x000fe4000f8e0208 */
[----:B------:R-:W-:Y:S02]  /*2790*/  @!UP0 UIMAD UR4, UR42, UR10, UR5 ;  /* 0x0000000a2a0482a4 */ /* 0x000fe4000f8e0205 */
[----:B------:R-:W-:Y:S02]  /*27a0*/  UIMAD UR7, UR20, UR12, UR37 ;  /* 0x0000000c140772a4 */ /* 0x000fe4000f8e0225 */
[----:B------:R-:W-:Y:S01]  /*27b0*/  UIMAD UR31, UR4, UR18, UR11 ;  /* 0x00000012041f72a4 */ /* 0x000fe2000f8e020b */
[----:B------:R-:W-:Y:S02]  /*27c0*/  @!UP0 UMOV UR5, UR8 ;  /* 0x0000000800058c82 */ /* 0x000fe40008000000 */
[----:B------:R-:W-:-:S12]  /*27d0*/  UIMAD UR37, UR5, UR20, UR7 ;  /* 0x00000014052572a4 */ /* 0x000fd8000f8e0207 */
.L_x_40:
[----:B------:R-:W2:Y:S02]  /*27e0*/  LDCU UR4, c[0x0][0xb30] ;  /* 0x00016600ff0477ac */ /* 0x000ea40008000800 */
[----:B--2---:R-:W-:-:S09]  /*27f0*/  UISETP.NE.AND UP0, UPT, UR4, 0x1, UPT ;  /* 0x000000010400788c */ /* 0x004fd2000bf05270 */
[----:B------:R-:W-:Y:S05]  /*2800*/  BRA.U UP0, `(.L_x_41) ;  /* 0x0000000100447547 */ /* 0x000fea000b800000 */
[----:B------:R-:W2:Y:S01]  /*2810*/  LDCU.128 UR16, c[0x0][0xb10] ;  /* 0x00016200ff1077ac */ /* 0x000ea20008000c00 */
[----:B------:R-:W3:Y:S01]  /*2820*/  LDCU UR10, c[0x0][0xb0c] ;  /* 0x00016180ff0a77ac */ /* 0x000ee20008000800 */
[----:B------:R-:W4:Y:S01]  /*2830*/  LDCU UR7, c[0x0][0xb20] ;  /* 0x00016400ff0777ac */ /* 0x000f220008000800 */
[----:B--2---:R-:W-:Y:S02]  /*2840*/  UIMAD.WIDE.U32 UR8, UR37, UR16, URZ ;  /* 0x00000010250872a5 */ /* 0x004fe4000f8e00ff */
[----:B------:R-:W-:Y:S02]  /*2850*/  UIMAD.WIDE.U32 UR4, UR31, UR19, URZ ;  /* 0x000000131f0472a5 */ /* 0x000fe4000f8e00ff */
[----:B---3--:R-:W-:Y:S02]  /*2860*/  UISETP.NE.AND UP2, UPT, UR10, 0x1, UPT ;  /* 0x000000010a00788c */ /* 0x008fe4000bf45270 */
[----:B------:R-:W-:Y:S01]  /*2870*/  UISETP.NE.AND UP0, UPT, UR18, 0x1, UPT ;  /* 0x000000011200788c */ /* 0x000fe2000bf05270 */
[----:B------:R-:W-:-:S02]  /*2880*/  UMOV UR8, UR9 ;  /* 0x0000000900087c82 */ /* 0x000fc40008000000 */
[----:B------:R-:W-:Y:S01]  /*2890*/  UMOV UR4, UR5 ;  /* 0x0000000500047c82 */ /* 0x000fe20008000000 */
[----:B------:R-:W-:Y:S02]  /*28a0*/  USHF.R.U32.HI UR17, URZ, UR17, UR8 ;  /* 0x00000011ff117299 */ /* 0x000fe40008011608 */
[----:B----4-:R-:W-:Y:S02]  /*28b0*/  USHF.R.U32.HI UR4, URZ, UR7, UR4 ;  /* 0x00000007ff047299 */ /* 0x010fe40008011604 */
[----:B------:R-:W-:Y:S02]  /*28c0*/  USEL UR5, UR37, UR17, !UP2 ;  /* 0x0000001125057287 */ /* 0x000fe4000d000000 */
[----:B------:R-:W-:-:S04]  /*28d0*/  USEL UR4, UR31, UR4, !UP0 ;  /* 0x000000041f047287 */ /* 0x000fc8000c000000 */
[----:B------:R-:W-:Y:S02]  /*28e0*/  UIADD3 UR7, UPT, UPT, UR5, -UR4, URZ ;  /* 0x8000000405077290 */ /* 0x000fe4000fffe0ff */
[----:B------:R-:W-:Y:S02]  /*28f0*/  UIADD3 UR4, UPT, UPT, -UR5, UR4, URZ ;  /* 0x0000000405047290 */ /* 0x000fe4000fffe1ff */
[----:B------:R-:W-:Y:S02]  /*2900*/  UIMAD UR31, UR7, UR18, UR31 ;  /* 0x00000012071f72a4 */ /* 0x000fe4000f8e021f */
[----:B------:R-:W-:-:S12]  /*2910*/  UIMAD UR37, UR4, UR10, UR37 ;  /* 0x0000000a042572a4 */ /* 0x000fd8000f8e0225 */
.L_x_41:
[----:B------:R-:W-:Y:S01]  /*2920*/  VIADD R11, R11, 0x1 ;  /* 0x000000010b0b7836 */ /* 0x000fe20000000000 */
[----:B------:R-:W-:Y:S02]  /*2930*/  R2UR UR5, R83 ;  /* 0x00000000530572ca */ /* 0x000fe400000e0000 */
[----:B------:R-:W-:Y:S02]  /*2940*/  R2UR UR4, R82 ;  /* 0x00000000520472ca */ /* 0x000fe400000e0000 */
[C---:B------:R-:W-:Y:S02]  /*2950*/  ISETP.NE.AND P0, PT, R11.reuse, 0x2, PT ;  /* 0x000000020b00780c */ /* 0x040fe40003f05270 */
[----:B------:R-:W-:Y:S02]  /*2960*/  PLOP3.LUT P1, PT, PT, PT, PT, 0x80, 0x8 ;  /* 0x000000000008781c */ /* 0x000fe40003f2f070 */
[----:B------:R-:W-:Y:S02]  /*2970*/  SEL R3, RZ, 0x1, P0 ;  /* 0x00000001ff037807 */ /* 0x000fe40000000000 */
[----:B------:R-:W-:-:S02]  /*2980*/  SEL R11, R11, RZ, P0 ;  /* 0x000000ff0b0b7207 */ /* 0x000fc40000000000 */
[----:B------:R-:W-:Y:S01]  /*2990*/  LOP3.LUT R10, R10, R3, RZ, 0x3c, !PT ;  /* 0x000000030a0a7212 */ /* 0x000fe200078e3cff */
[----:B------:R-:W-:Y:S02]  /*29a0*/  UIADD3 UR16, UPT, UPT, UR37, UR5, URZ ;  /* 0x0000000525107290 */ /* 0x000fe4000fffe0ff */
[----:B------:R-:W-:Y:S01]  /*29b0*/  UIADD3 UR20, UPT, UPT, UR31, UR4, URZ ;  /* 0x000000041f147290 */ /* 0x000fe2000fffe0ff */
[----:B------:R-:W-:Y:S11]  /*29c0*/  BRA.U UP1, `(.L_x_42) ;  /* 0xfffffff101387547 */ /* 0x000ff6000b83ffff */
[----:B------:R-:W-:Y:S01]  /*29d0*/  UIADD3 UR13, UPT, UPT, UR13, 0x28, URZ ;  /* 0x000000280d0d7890 */ /* 0x000fe2000fffe0ff */
[----:B------:R-:W-:-:S03]  /*29e0*/  SHF.L.U32 R3, R12, 0x1f, RZ ;  /* 0x0000001f0c037819 */ /* 0x000fc600000006ff */
[----:B------:R-:W-:-:S09]  /*29f0*/  ULEA UR4, UR6, UR13, 0x3 ;  /* 0x0000000d06047291 */ /* 0x000fd2000f8e18ff */
[----:B------:R-:W2:Y:S02]  /*2a00*/  SYNCS.PHASECHK.TRANS64.TRYWAIT P0, [UR4], R3 ;  /* 0x00000003ff0075a7 */ /* 0x000ea40008001104 */
[----:B--2---:R-:W-:Y:S05]  /*2a10*/  @!P0 BRA `(.L_x_43) ;  /* 0x0000007000848947 */ /* 0x004fea0003800000 */
.L_x_155:
[----:B------:R-:W-:-:S04]  /*2a20*/  UIADD3 UR4, UPT, UPT, UR6, 0x1, URZ ;  /* 0x0000000106047890 */ /* 0x000fc8000fffe0ff */
[----:B------:R-:W-:-:S04]  /*2a30*/  UISETP.NE.AND UP0, UPT, UR4, 0x5, UPT ;  /* 0x000000050400788c */ /* 0x000fc8000bf05270 */
[----:B------:R-:W-:Y:S02]  /*2a40*/  USEL UR6, URZ, 0x1, UP0 ;  /* 0x00000001ff067887 */ /* 0x000fe40008000000 */
[----:B------:R-:W-:-:S04]  /*2a50*/  USEL UR4, UR4, URZ, UP0 ;  /* 0x000000ff04047287 */ /* 0x000fc80008000000 */
[----:B------:R-:W-:Y:S01]  /*2a60*/  ULEA UR5, UR4, UR13, 0x3 ;  /* 0x0000000d04057291 */ /* 0x000fe2000f8e18ff */
[----:B------:R-:W-:-:S04]  /*2a70*/  LOP3.LUT R2, R12, UR6, RZ, 0x3c, !PT ;  /* 0x000000060c027c12 */ /* 0x000fc8000f8e3cff */
[----:B-1----:R-:W-:-:S04]  /*2a80*/  SHF.L.U32 R3, R2, 0x1f, RZ ;  /* 0x0000001f02037819 */ /* 0x002fc800000006ff */
[----:B------:R-:W1:Y:S02]  /*2a90*/  SYNCS.PHASECHK.TRANS64.TRYWAIT P0, [UR5], R3 ;  /* 0x00000003ff0075a7 */ /* 0x000e640008001105 */
[----:B-1----:R-:W-:Y:S05]  /*2aa0*/  @!P0 BRA `(.L_x_44) ;  /* 0x0000007000788947 */ /* 0x002fea0003800000 */
.L_x_157:
        /* <DEDUP_REMOVED lines=9> */
.L_x_159:
        /* <DEDUP_REMOVED lines=9> */
.L_x_161:
[----:B------:R-:W-:-:S04]  /*2bd0*/  UIADD3 UR4, UPT, UPT, UR4, 0x1, URZ ;  /* 0x0000000104047890 */ /* 0x000fc8000fffe0ff */
[----:B------:R-:W-:-:S04]  /*2be0*/  UISETP.NE.AND UP0, UPT, UR4, 0x5, UPT ;  /* 0x000000050400788c */ /* 0x000fc8000bf05270 */
[----:B------:R-:W-:Y:S02]  /*2bf0*/  USEL UR5, URZ, 0x1, UP0 ;  /* 0x00000001ff057887 */ /* 0x000fe40008000000 */
[----:B------:R-:W-:-:S04]  /*2c00*/  USEL UR4, UR4, URZ, UP0 ;  /* 0x000000ff04047287 */ /* 0x000fc80008000000 */
[----:B------:R-:W-:Y:S01]  /*2c10*/  ULEA UR4, UR4, UR13, 0x3 ;  /* 0x0000000d04047291 */ /* 0x000fe2000f8e18ff */
[----:B-1----:R-:W-:-:S04]  /*2c20*/  LOP3.LUT R3, R2, UR5, RZ, 0x3c, !PT ;  /* 0x0000000502037c12 */ /* 0x002fc8000f8e3cff */
[----:B------:R-:W-:Y:S01]  /*2c30*/  SHF.L.U32 R3, R3, 0x1f, RZ ;  /* 0x0000001f03037819 */ /* 0x000fe200000006ff */
[----:B------:R-:W-:-:S07]  /*2c40*/  IMAD.U32 R0, RZ, RZ, UR4 ;  /* 0x00000004ff007e24 */ /* 0x000fce000f8e00ff */
.L_x_47:
[----:B-1----:R1:W2:Y:S02]  /*2c50*/  SYNCS.PHASECHK.TRANS64.TRYWAIT P0, [R0+URZ], R3 ;  /* 0x00000003000075a7 */ /* 0x0022a400080011ff */
[----:B--2---:R-:W-:Y:S05]  /*2c60*/  @!P0 NANOSLEEP.SYNCS 0x989680 ;  /* 0x009896800000895d */ /* 0x004fea0003900000 */
[----:B------:R-:W2:Y:S02]  /*2c70*/  @!P0 SYNCS.PHASECHK.TRANS64 P0, [R0+URZ], R3 ;  /* 0x00000003000085a7 */ /* 0x000ea400080010ff */
[----:B--2---:R-:W-:Y:S05]  /*2c80*/  @P0 EXIT ;  /* 0x000000000000094d */ /* 0x004fea0003800000 */
[----:B------:R-:W-:Y:S05]  /*2c90*/  BRA `(.L_x_47) ;  /* 0xfffffffc00ec7947 */ /* 0x000fea000383ffff */
.L_x_22:
[----:B------:R-:W1:Y:S02]  /*2ca0*/  S2UR UR4, SR_CgaCtaId ;  /* 0x00000000000479c3 */ /* 0x000e640000008800 */
[----:B-1----:R-:W-:-:S04]  /*2cb0*/  UISETP.NE.AND UP0, UPT, UR4, URZ, UPT ;  /* 0x000000ff0400728c */ /* 0x002fc8000bf05270 */
[----:B------:R-:W-:-:S09]  /*2cc0*/  UISETP.NE.OR UP0, UPT, UR13, 0x1, UP0 ;  /* 0x000000010d00788c */ /* 0x000fd20008705670 */
[----:B------:R-:W-:Y:S05]  /*2cd0*/  BRA.U UP0, `(.L_x_48) ;  /* 0x00000005004c7547 */ /* 0x000fea000b800000 */
[----:B------:R-:W1:Y:S01]  /*2ce0*/  S2UR UR5, SR_CgaCtaId ;  /* 0x00000000000579c3 */ /* 0x000e620000008800 */
[----:B------:R-:W-:Y:S01]  /*2cf0*/  UMOV UR4, 0x400 ;  /* 0x0000040000047882 */ /* 0x000fe20000000000 */
[----:B------:R-:W-:Y:S01]  /*2d00*/  ISETP.GE.U32.AND P2, PT, R3, 0x4, PT ;  /* 0x000000040300780c */ /* 0x000fe20003f46070 */
[----:B------:R-:W-:Y:S01]  /*2d10*/  IMAD.MOV.U32 R12, RZ, RZ, 0x1 ;  /* 0x00000001ff0c7424 */ /* 0x000fe200078e00ff */
[----:B------:R-:W-:Y:S02]  /*2d20*/  CS2R R10, SRZ ;  /* 0x00000000000a7805 */ /* 0x000fe4000001ff00 */
[----:B------:R-:W-:Y:S01]  /*2d30*/  CS2R R8, SRZ ;  /* 0x0000000000087805 */ /* 0x000fe2000001ff00 */
[----:B-1----:R-:W-:-:S03]  /*2d40*/  ULEA UR6, UR5, UR4, 0x18 ;  /* 0x0000000405067291 */ /* 0x002fc6000f8ec0ff */
[----:B------:R-:W-:-:S09]  /*2d50*/  UMOV UR5, URZ ;  /* 0x000000ff00057c82 */ /* 0x000fd20008000000 */
.L_x_52:
[----:B------:R-:W-:Y:S02]  /*2d60*/  LEA R0, R8, UR6, 0x3 ;  /* 0x0000000608007c11 */ /* 0x000fe4000f8e18ff */
[----:B------:R-:W-:-:S03]  /*2d70*/  SHF.L.U32 R5, R9, 0x1f, RZ ;  /* 0x0000001f09057819 */ /* 0x000fc600000006ff */
[----:B------:R-:W-:Y:S01]  /*2d80*/  VIADD R4, R0, 0x110 ;  /* 0x0000011000047836 */ /* 0x000fe20000000000 */
[----:B------:R-:W1:Y:S02]  /*2d90*/  SYNCS.PHASECHK.TRANS64.TRYWAIT P0, [R0+URZ+0x100], R5 ;  /* 0x00010005000075a7 */ /* 0x000e6400080011ff */
[----:B-1----:R-:W-:Y:S05]  /*2da0*/  @!P0 BRA `(.L_x_49) ;  /* 0x0000007000008947 */ /* 0x002fea0003800000 */
.L_x_162:
[----:B------:R-:W-:Y:S01]  /*2db0*/  ULEA UR4, UR5, UR6, 0x3 ;  /* 0x0000000605047291 */ /* 0x000fe2000f8e18ff */
[----:B------:R-:W-:Y:S01]  /*2dc0*/  PRMT R4, RZ, 0x654, R4 ;  /* 0x00000654ff047816 */ /* 0x000fe20000000004 */
[----:B-1----:R-:W-:Y:S01]  /*2dd0*/  @!P2 IMAD.MOV.U32 R5, RZ, RZ, 0x10 ;  /* 0x00000010ff05a424 */ /* 0x002fe200078e00ff */
[----:B------:R-:W-:Y:S01]  /*2de0*/  SHF.L.U32 R7, R12, 0x1f, RZ ;  /* 0x0000001f0c077819 */ /* 0x000fe200000006ff */
[----:B------:R-:W-:Y:S01]  /*2df0*/  UIADD3 UR7, UPT, UPT, UR4, 0xa0, URZ ;  /* 0x000000a004077890 */ /* 0x000fe2000fffe0ff */
[----:B------:R1:W-:Y:S05]  /*2e00*/  SYNCS.ARRIVE.TRANS64.RED.A1T0 RZ, [R4+URZ], RZ ;  /* 0x000000ff04ff79a7 */ /* 0x0003ea00081004ff */
[----:B------:R-:W-:Y:S01]  /*2e10*/  IMAD.U32 R0, RZ, RZ, UR7 ;  /* 0x00000007ff007e24 */ /* 0x000fe2000f8e00ff */
[----:B------:R-:W2:Y:S04]  /*2e20*/  SYNCS.PHASECHK.TRANS64.TRYWAIT P0, [UR4+0xb0], R7 ;  /* 0x0000b007ff0075a7 */ /* 0x000ea80008001104 */
[----:B------:R-:W-:Y:S01]  /*2e30*/  PRMT R13, R3, 0x654, R0 ;  /* 0x00000654030d7816 */ /* 0x000fe20000000000 */
[----:B-12---:R-:W-:Y:S06]  /*2e40*/  @!P0 BRA `(.L_x_50) ;  /* 0x0000006c00ec8947 */ /* 0x006fec0003800000 */
.L_x_164:
[----:B------:R-:W-:Y:S01]  /*2e50*/  ULEA UR8, UR5, UR6, 0x4 ;  /* 0x0000000605087291 */ /* 0x000fe2000f8e20ff */
[----:B------:R-:W-:Y:S01]  /*2e60*/  SEL R2, R13, R2, !P2 ;  /* 0x000000020d027207 */ /* 0x000fe20005000000 */
[----:B------:R-:W-:Y:S01]  /*2e70*/  UIADD3 UR9, UPT, UPT, UR4, 0xa0, URZ ;  /* 0x000000a004097890 */ /* 0x000fe2000fffe0ff */
[----:B-1----:R-:W-:Y:S01]  /*2e80*/  LEA R0, R11, UR6, 0x3 ;  /* 0x000000060b007c11 */ /* 0x002fe2000f8e18ff */
[----:B------:R-:W-:Y:S01]  /*2e90*/  UIADD3 UR8, UPT, UPT, UR8, 0x130, URZ ;  /* 0x0000013008087890 */ /* 0x000fe2000fffe0ff */
[----:B------:R1:W-:Y:S01]  /*2ea0*/  @!P2 SYNCS.ARRIVE.TRANS64.RED RZ, [R2+URZ], R5 ;  /* 0x0000000502ffa9a7 */ /* 0x0003e200080004ff */
[----:B------:R-:W-:Y:S01]  /*2eb0*/  UIADD3 UR4, UPT, UPT, UR5, 0x1, URZ ;  /* 0x0000000105047890 */ /* 0x000fe2000fffe0ff */
[----:B------:R-:W-:-:S03]  /*2ec0*/  VIADD R8, R8, 0x1 ;  /* 0x0000000108087836 */ /* 0x000fc60000000000 */
[----:B------:R-:W-:Y:S02]  /*2ed0*/  UISETP.NE.AND UP0, UPT, UR4, 0x2, UPT ;  /* 0x000000020400788c */ /* 0x000fe4000bf05270 */
[----:B------:R-:W-:Y:S01]  /*2ee0*/  ISETP.NE.AND P0, PT, R8, 0x2, PT ;  /* 0x000000020800780c */ /* 0x000fe20003f05270 */
[----:B------:R-:W-:Y:S06]  /*2ef0*/  UGETNEXTWORKID.BROADCAST [UR8], [UR9] ;  /* 0x00000000080073ca */ /* 0x000fec0008000100 */
[----:B------:R-:W-:Y:S02]  /*2f00*/  USEL UR7, URZ, 0x1, UP0 ;  /* 0x00000001ff077887 */ /* 0x000fe40008000000 */
[----:B------:R-:W-:-:S04]  /*2f10*/  USEL UR5, UR4, URZ, UP0 ;  /* 0x000000ff04057287 */ /* 0x000fc80008000000 */
[----:B------:R-:W-:Y:S02]  /*2f20*/  LOP3.LUT R12, R12, UR7, RZ, 0x3c, !PT ;  /* 0x000000070c0c7c12 */ /* 0x000fe4000f8e3cff */
[----:B-1----:R-:W-:-:S04]  /*2f30*/  SHF.L.U32 R5, R10, 0x1f, RZ ;  /* 0x0000001f0a057819 */ /* 0x002fc800000006ff */
[----:B------:R-:W1:Y:S02]  /*2f40*/  SYNCS.PHASECHK.TRANS64.TRYWAIT P1, [R0+URZ+0xa0], R5 ;  /* 0x0000a005000075a7 */ /* 0x000e6400080211ff */
[----:B-1----:R-:W-:Y:S05]  /*2f50*/  @!P1 BRA `(.L_x_51) ;  /* 0x0000006c00c09947 */ /* 0x002fea0003800000 */
.L_x_165:
[C---:B------:R-:W-:Y:S01]  /*2f60*/  LEA R4, R11.reuse, UR6, 0x4 ;  /* 0x000000060b047c11 */ /* 0x040fe2000f8e20ff */
[----:B-1----:R-:W-:Y:S01]  /*2f70*/  VIADD R0, R0, 0xb0 ;  /* 0x000000b000007836 */ /* 0x002fe20000000000 */
[----:B------:R-:W-:Y:S01]  /*2f80*/  SEL R8, R8, RZ, P0 ;  /* 0x000000ff08087207 */ /* 0x000fe20000000000 */
[----:B------:R-:W-:-:S03]  /*2f90*/  VIADD R11, R11, 0x1 ;  /* 0x000000010b0b7836 */ /* 0x000fc60000000000 */
[----:B------:R-:W1:Y:S01]  /*2fa0*/  LDS.128 R4, [R4+0x130] ;  /* 0x0001300004047984 */ /* 0x000e620000000c00 */
[----:B------:R-:W-:Y:S02]  /*2fb0*/  PRMT R0, RZ, 0x654, R0 ;  /* 0x00000654ff007816 */ /* 0x000fe40000000000 */
[C---:B------:R-:W-:Y:S01]  /*2fc0*/  ISETP.NE.AND P1, PT, R11.reuse, 0x2, PT ;  /* 0x000000020b00780c */ /* 0x040fe20003f25270 */
[----:B------:R-:W-:Y:S01]  /*2fd0*/  @!PT LDS RZ, [RZ] ;  /* 0x00000000fffff984 */ /* 0x000fe20000000800 */
[----:B------:R-:W-:Y:S01]  /*2fe0*/  @!PT LDS RZ, [RZ] ;  /* 0x00000000fffff984 */ /* 0x000fe20000000800 */
[----:B------:R-:W-:Y:S01]  /*2ff0*/  @!PT LDS RZ, [RZ] ;  /* 0x00000000fffff984 */ /* 0x000fe20000000800 */
[----:B------:R-:W-:Y:S01]  /*3000*/  @!PT LDS RZ, [RZ] ;  /* 0x00000000fffff984 */ /* 0x000fe20000000800 */
[----:B------:R2:W-:Y:S06]  /*3010*/  MEMBAR.ALL.CTA ;  /* 0x0000000000007992 */ /* 0x0005ec0000008000 */
[----:B--2---:R-:W2:Y:S01]  /*3020*/  FENCE.VIEW.ASYNC.S ;  /* 0x00000000000073c6 */ /* 0x004ea20000000000 */
[----:B------:R-:W-:Y:S01]  /*3030*/  SEL R11, R11, RZ, P1 ;  /* 0x000000ff0b0b7207 */ /* 0x000fe20000800000 */
[----:B--2---:R2:W-:Y:S01]  /*3040*/  SYNCS.ARRIVE.TRANS64.RED.A1T0 RZ, [R0+URZ], RZ ;  /* 0x000000ff00ff79a7 */ /* 0x0045e200081004ff */
[----:B-1----:R-:W-:-:S02]  /*3050*/  LOP3.LUT P3, RZ, R6, 0x1, RZ, 0xc0, !PT ;  /* 0x0000000106ff7812 */ /* 0x002fc4000786c0ff */
[----:B------:R-:W-:-:S04]  /*3060*/  SEL R5, RZ, 0x1, P1 ;  /* 0x00000001ff057807 */ /* 0x000fc80000800000 */
[----:B------:R-:W-:Y:S02]  /*3070*/  LOP3.LUT R10, R10, R5, RZ, 0x3c, !PT ;  /* 0x000000050a0a7212 */ /* 0x000fe400078e3cff */
[----:B--2---:R-:W-:-:S04]  /*3080*/  SEL R0, RZ, 0x1, P0 ;  /* 0x00000001ff007807 */ /* 0x004fc80000000000 */
[----:B------:R-:W-:Y:S01]  /*3090*/  LOP3.LUT R9, R9, R0, RZ, 0x3c, !PT ;  /* 0x0000000009097212 */ /* 0x000fe200078e3cff */
[----:B------:R-:W-:Y:S06]  /*30a0*/  @P3 BRA `(.L_x_52) ;  /* 0xfffffffc002c3947 */ /* 0x000fec000383ffff */
[----:B------:R-:W-:Y:S01]  /*30b0*/  ULEA UR4, UR5, UR6, 0x3 ;  /* 0x0000000605047291 */ /* 0x000fe2000f8e18ff */
[----:B------:R-:W-:-:S08]  /*30c0*/  SHF.L.U32 R3, R12, 0x1f, RZ ;  /* 0x0000001f0c037819 */ /* 0x000fd000000006ff */
[----:B------:R-:W1:Y:S02]  /*30d0*/  SYNCS.PHASECHK.TRANS64 P0, [UR4+0xb0], R3 ;  /* 0x0000b003ff0075a7 */ /* 0x000e640008001004 */
[----:B-1----:R-:W-:Y:S05]  /*30e0*/  @P0 BRA `(.L_x_53) ;  /* 0x0000000000080947 */ /* 0x002fea0003800000 */
[----:B------:R-:W1:Y:S02]  /*30f0*/  SYNCS.PHASECHK.TRANS64.TRYWAIT P0, [UR4+0xb0], R3 ;  /* 0x0000b003ff0075a7 */ /* 0x000e640008001104 */
[----:B-1----:R-:W-:Y:S05]  /*3100*/  @!P0 BRA `(.L_x_54) ;  /* 0x0000006c00688947 */ /* 0x002fea0003800000 */
.L_x_53:
[----:B------:R-:W-:-:S04]  /*3110*/  UIADD3 UR7, UPT, UPT, UR5, 0x1, URZ ;  /* 0x0000000105077890 */ /* 0x000fc8000fffe0ff */
[----:B------:R-:W-:-:S04]  /*3120*/  UISETP.NE.AND UP0, UPT, UR7, 0x2, UPT ;  /* 0x000000020700788c */ /* 0x000fc8000bf05270 */
[----:B------:R-:W-:Y:S02]  /*3130*/  USEL UR8, URZ, 0x1, UP0 ;  /* 0x00000001ff087887 */ /* 0x000fe40008000000 */
[----:B------:R-:W-:-:S04]  /*3140*/  USEL UR7, UR7, URZ, UP0 ;  /* 0x000000ff07077287 */ /* 0x000fc80008000000 */
[----:B------:R-:W-:Y:S01]  /*3150*/  ULEA UR7, UR7, UR6, 0x3 ;  /* 0x0000000607077291 */ /* 0x000fe2000f8e18ff */
[----:B-1----:R-:W-:-:S04]  /*3160*/  LOP3.LUT R3, R12, UR8, RZ, 0x3c, !PT ;  /* 0x000000080c037c12 */ /* 0x002fc8000f8e3cff */
[----:B------:R-:W-:-:S04]  /*3170*/  SHF.L.U32 R0, R3, 0x1f, RZ ;  /* 0x0000001f03007819 */ /* 0x000fc800000006ff */
[----:B------:R-:W1:Y:S02]  /*3180*/  SYNCS.PHASECHK.TRANS64 P0, [UR7+0xb0], R0 ;  /* 0x0000b000ff0075a7 */ /* 0x000e640008001007 */
[----:B-1----:R-:W-:Y:S05]  /*3190*/  @P0 EXIT ;  /* 0x000000000000094d */ /* 0x002fea0003800000 */
[----:B------:R-:W-:Y:S02]  /*31a0*/  SHF.L.U32 R3, R3, 0x1f, RZ ;  /* 0x0000001f03037819 */ /* 0x000fe400000006ff */
[----:B------:R-:W-:-:S07]  /*31b0*/  MOV R0, UR7 ;  /* 0x0000000700007c02 */ /* 0x000fce0008000f00 */
.L_x_55:
[----:B-1----:R1:W2:Y:S02]  /*31c0*/  SYNCS.PHASECHK.TRANS64.TRYWAIT P0, [R0+URZ+0xb0], R3 ;  /* 0x0000b003000075a7 */ /* 0x0022a400080011ff */
[----:B--2---:R-:W-:Y:S05]  /*31d0*/  @!P0 NANOSLEEP.SYNCS 0x989680 ;  /* 0x009896800000895d */ /* 0x004fea0003900000 */
[----:B------:R-:W2:Y:S02]  /*31e0*/  @!P0 SYNCS.PHASECHK.TRANS64 P0, [R0+URZ+0xb0], R3 ;  /* 0x0000b003000085a7 */ /* 0x000ea400080010ff */
[----:B--2---:R-:W-:Y:S05]  /*31f0*/  @P0 EXIT ;  /* 0x000000000000094d */ /* 0x004fea0003800000 */
[----:B------:R-:W-:Y:S05]  /*3200*/  BRA `(.L_x_55) ;  /* 0xfffffffc00ec7947 */ /* 0x000fea000383ffff */
.L_x_48:
[----:B------:R-:W-:Y:S05]  /*3210*/  BRA.U UP4, `(.L_x_56) ;  /* 0x0000001104a47547 */ /* 0x000fea000b800000 */
[----:B------:R-:W1:Y:S01]  /*3220*/  S2UR UR7, SR_CgaCtaId ;  /* 0x00000000000779c3 */ /* 0x000e620000008800 */
[----:B------:R-:W-:Y:S01]  /*3230*/  UMOV UR4, 0x40 ;  /* 0x0000004000047882 */ /* 0x000fe20000000000 */
[----:B------:R-:W-:Y:S01]  /*3240*/  NOP ;  /* 0x0000000000007918 */ /* 0x000fe20000000000 */
[----:B------:R-:W-:Y:S01]  /*3250*/  UMOV UR6, 0x400 ;  /* 0x0000040000067882 */ /* 0x000fe20000000000 */
[----:B-1----:R-:W-:Y:S02]  /*3260*/  ULEA UR5, UR7, UR4, 0x18 ;  /* 0x0000000407057291 */ /* 0x002fe4000f8ec0ff */
[----:B------:R-:W-:-:S07]  /*3270*/  ULEA UR6, UR7, UR6, 0x18 ;  /* 0x0000000607067291 */ /* 0x000fce000f8ec0ff */
[----:B------:R-:W1:Y:S02]  /*3280*/  LDS.U8 R3, [UR5+0x1c] ;  /* 0x00001c05ff037984 */ /* 0x000e640008000000 */
[----:B-1----:R-:W-:-:S13]  /*3290*/  ISETP.NE.AND P0, PT, R3, RZ, PT ;  /* 0x000000ff0300720c */ /* 0x002fda0003f05270 */
[----:B------:R-:W-:Y:S05]  /*32a0*/  @P0 BRA `(.L_x_57) ;  /* 0x0000000400080947 */ /* 0x000fea0003800000 */
[----:B------:R-:W-:Y:S02]  /*32b0*/  UISETP.NE.U32.AND UP1, UPT, UR33, 0x1, UPT ;  /* 0x000000012100788c */ /* 0x000fe4000bf25070 */
[----:B------:R-:W-:-:S07]  /*32c0*/  UIADD3 UR7, UPT, UPT, UR5, 0x8, URZ ;  /* 0x0000000805077890 */ /* 0x000fce000fffe0ff */
[----:B------:R-:W-:Y:S05]  /*32d0*/  BRA.U !UP1, `(.L_x_58) ;  /* 0x00000001099c7547 */ /* 0x000fea000b800000 */
[----:B------:R-:W-:Y:S01]  /*32e0*/  ELECT P0, URZ, PT ;  /* 0x0000000000ff782f */ /* 0x000fe20003800000 */
[----:B------:R-:W-:-:S12]  /*32f0*/  BSSY B0, `(.L_x_58) ;  /* 0x0000025000007945 */ /* 0x000fd80003800000 */
[----:B------:R-:W-:Y:S05]  /*3300*/  @!P0 BRA `(.L_x_59) ;  /* 0x00000000008c8947 */ /* 0x000fea0003800000 */
[----:B------:R-:W-:-:S05]  /*3310*/  UMOV UR4, 0x10 ;  /* 0x0000001000047882 */ /* 0x000fca0000000000 */
[----:B------:R-:W-:Y:S04]  /*3320*/  DEPBAR.LE SB1, 0x36 ;  /* 0x00009d800000791a */ /* 0x000fe80000000000 */
[----:B------:R-:W1:Y:S02]  /*3330*/  UTCATOMSWS.2CTA.FIND_AND_SET.ALIGN UP0, UR4, UR4 ;  /* 0x00000004000475e3 */ /* 0x000e640008200800 */
[----:B-1----:R-:W-:Y:S01]  /*3340*/  MOV R10, UR4 ;  /* 0x00000004000a7c02 */ /* 0x002fe20008000f00 */
[----:B------:R-:W-:Y:S06]  /*3350*/  BRA.U UP0, `(.L_x_60) ;  /* 0x0000000100187547 */ /* 0x000fec000b800000 */
.L_x_61:
[----:B------:R-:W-:Y:S05]  /*3360*/  NANOSLEEP 0x64 ;  /* 0x000000640000795d */ /* 0x000fea0003800000 */
[----:B------:R-:W-:-:S05]  /*3370*/  UMOV UR4, 0x10 ;  /* 0x0000001000047882 */ /* 0x000fca0000000000 */
[----:B------:R-:W-:Y:S04]  /*3380*/  DEPBAR.LE SB1, 0x36 ;  /* 0x00009d800000791a */ /* 0x000fe80000000000 */
[----:B------:R-:W1:Y:S02]  /*3390*/  UTCATOMSWS.2CTA.FIND_AND_SET.ALIGN UP0, UR4, UR4 ;  /* 0x00000004000475e3 */ /* 0x000e640008200800 */
[----:B-1----:R-:W-:Y:S01]  /*33a0*/  MOV R10, UR4 ;  /* 0x00000004000a7c02 */ /* 0x002fe20008000f00 */
[----:B------:R-:W-:Y:S05]  /*33b0*/  BRA.U !UP0, `(.L_x_61) ;  /* 0xfffffffd08e87547 */ /* 0x000fea000b83ffff */
.L_x_60:
[----:B------:R-:W1:Y:S01]  /*33c0*/  LDS R6, [UR5+0x10] ;  /* 0x00001005ff067984 */ /* 0x000e620008000800 */
[----:B------:R-:W-:Y:S01]  /*33d0*/  IMAD.U32 R3, RZ, RZ, UR6 ;  /* 0x00000006ff037e24 */ /* 0x000fe2000f8e00ff */
[----:B------:R-:W-:-:S03]  /*33e0*/  MOV R4, UR34 ;  /* 0x0000002200047c02 */ /* 0x000fc60008000f00 */
[----:B------:R-:W-:Y:S01]  /*33f0*/  VIADD R3, R3, 0x150 ;  /* 0x0000015003037836 */ /* 0x000fe20000000000 */
[----:B-1----:R-:W-:-:S04]  /*3400*/  SHF.L.U32 R6, R6, 0x1f, RZ ;  /* 0x0000001f06067819 */ /* 0x002fc800000006ff */
[----:B------:R-:W1:Y:S02]  /*3410*/  SYNCS.PHASECHK.TRANS64.TRYWAIT P0, [UR5+0x8], R6 ;  /* 0x00000806ff0075a7 */ /* 0x000e640008001105 */
[----:B-1----:R-:W-:Y:S05]  /*3420*/  @P0 BRA `(.L_x_62) ;  /* 0x0000000000080947 */ /* 0x002fea0003800000 */
[----:B------:R-:W1:Y:S02]  /*3430*/  SYNCS.PHASECHK.TRANS64.TRYWAIT P0, [UR5+0x8], R6 ;  /* 0x00000806ff0075a7 */ /* 0x000e640008001105 */
[----:B-1----:R-:W-:Y:S05]  /*3440*/  @!P0 BRA `(.L_x_63) ;  /* 0x0000006800b08947 */ /* 0x002fea0003800000 */
.L_x_62:
[----:B------:R-:W-:Y:S01]  /*3450*/  PRMT R4, R4, 0x654, R3 ;  /* 0x0000065404047816 */ /* 0x000fe20000000003 */
[----:B------:R-:W-:Y:S01]  /*3460*/  HFMA2 R3, -RZ, RZ, 0, 5.9604644775390625e-08 ;  /* 0x00000001ff037431 */ /* 0x000fe200000001ff */
[----:B------:R-:W-:Y:S01]  /*3470*/  UPRMT UR4, UR34, 0x654, UR7 ;  /* 0x0000065422047896 */ /* 0x000fe20008000007 */
[----:B------:R-:W-:Y:S02]  /*3480*/  IMAD.MOV.U32 R7, RZ, RZ, 0xffff ;  /* 0x0000ffffff077424 */ /* 0x000fe400078e00ff */
[----:B-1----:R-:W-:Y:S02]  /*3490*/  IMAD.MOV.U32 R6, RZ, RZ, 0x4 ;  /* 0x00000004ff067424 */ /* 0x002fe400078e00ff */
[----:B------:R-:W-:Y:S01]  /*34a0*/  IMAD.SHL.U32 R9, R10, 0x20, RZ ;  /* 0x000000200a097824 */ /* 0x000fe200078e00ff */
[----:B------:R-:W-:Y:S02]  /*34b0*/  MOV R5, UR4 ;  /* 0x0000000400057c02 */ /* 0x000fe40008000f00 */
[-C--:B------:R-:W-:Y:S01]  /*34c0*/  SHF.L.U32 R8, R7, R10.reuse, RZ ;  /* 0x0000000a07087219 */ /* 0x080fe200000006ff */
[----:B------:R1:W-:Y:S01]  /*34d0*/  SYNCS.ARRIVE.TRANS64.RED RZ, [UR4], R6 ;  /* 0x00000006ffff79a7 */ /* 0x0003e20008000404 */
[----:B------:R-:W-:Y:S01]  /*34e0*/  SHF.L.U32 R7, R3, R10, RZ ;  /* 0x0000000a03077219 */ /* 0x000fe200000006ff */
[----:B------:R1:W-:Y:S04]  /*34f0*/  STS [UR6+0x150], R9 ;  /* 0x00015009ff007988 */ /* 0x0003e80008000806 */
[----:B------:R1:W-:Y:S04]  /*3500*/  STAS [R4.64], R10 ;  /* 0x0000000a04007dbd */ /* 0x0003e8000c0008ff */
[----:B------:R1:W-:Y:S04]  /*3510*/  ATOMS.OR RZ, [UR5+0x14], R8 ;  /* 0x00001408ffff798c */ /* 0x0003e8000b000005 */
[----:B------:R1:W-:Y:S04]  /*3520*/  ATOMS.OR RZ, [UR5+0x18], R7 ;  /* 0x00001807ffff798c */ /* 0x0003e8000b000005 */
[----:B------:R1:W-:Y:S02]  /*3530*/  ATOMS.XOR RZ, [UR5+0x10], R3 ;  /* 0x00001003ffff798c */ /* 0x0003e4000b800005 */
.L_x_59:
[----:B------:R-:W-:Y:S05]  /*3540*/  BSYNC B0 ;  /* 0x0000000000007941 */ /* 0x000fea0003800000 */
.L_x_58:
[----:B------:R-:W-:Y:S05]  /*3550*/  BRA.U UP1, `(.L_x_64) ;  /* 0x00000001016c7547 */ /* 0x000fea000b800000 */
[----:B------:R-:W-:-:S03]  /*3560*/  UMOV UR4, 0xffffffff ;  /* 0xffffffff00047882 */ /* 0x000fc60000000000 */
[----:B------:R-:W-:Y:S05]  /*3570*/  BRA.DIV UR4, `(.L_x_65) ;  /* 0x0000006a047c7947 */ /* 0x000fea000b800000 */
[----:B------:R-:W-:-:S13]  /*3580*/  ELECT P0, URZ, PT ;  /* 0x0000000000ff782f */ /* 0x000fda0003800000 */
.L_x_169:
[----:B------:R-:W-:Y:S05]  /*3590*/  @!P0 BRA `(.L_x_64) ;  /* 0x00000000005c8947 */ /* 0x000fea0003800000 */
[----:B-1----:R-:W1:Y:S02]  /*35a0*/  LDS R4, [UR5+0x10] ;  /* 0x00001005ff047984 */ /* 0x002e640008000800 */
[----:B-1----:R-:W-:-:S04]  /*35b0*/  SHF.L.U32 R4, R4, 0x1f, RZ ;  /* 0x0000001f04047819 */ /* 0x002fc800000006ff */
[----:B------:R-:W1:Y:S02]  /*35c0*/  SYNCS.PHASECHK.TRANS64.TRYWAIT P0, [UR5+0x8], R4 ;  /* 0x00000804ff0075a7 */ /* 0x000e640008001105 */
[----:B-1----:R-:W-:Y:S05]  /*35d0*/  @P0 BRA `(.L_x_66) ;  /* 0x0000000000080947 */ /* 0x002fea0003800000 */
[----:B------:R-:W1:Y:S02]  /*35e0*/  SYNCS.PHASECHK.TRANS64.TRYWAIT P0, [UR5+0x8], R4 ;  /* 0x00000804ff0075a7 */ /* 0x000e640008001105 */
[----:B-1----:R-:W-:Y:S05]  /*35f0*/  @!P0 BRA `(.L_x_67) ;  /* 0x0000006800808947 */ /* 0x002fea0003800000 */
.L_x_66:
[----:B------:R-:W2:Y:S01]  /*3600*/  LDS R6, [UR6+0x150] ;  /* 0x00015006ff067984 */ /* 0x000ea20008000800 */
[----:B-1----:R-:W-:Y:S02]  /*3610*/  HFMA2 R3, -RZ, RZ, 0, 5.9604644775390625e-08 ;  /* 0x00000001ff037431 */ /* 0x002fe400000001ff */
[----:B------:R-:W-:Y:S01]  /*3620*/  IMAD.MOV.U32 R4, RZ, RZ, 0xffff ;  /* 0x0000ffffff047424 */ /* 0x000fe200078e00ff */
[----:B------:R-:W-:Y:S01]  /*3630*/  UPRMT UR4, UR34, 0x654, UR7 ;  /* 0x0000065422047896 */ /* 0x000fe20008000007 */
[----:B--2---:R-:W-:-:S03]  /*3640*/  IMAD.SHL.U32 R5, R6, 0x20, RZ ;  /* 0x0000002006057824 */ /* 0x004fc600078e00ff */
[-C--:B------:R-:W-:Y:S02]  /*3650*/  SHF.L.U32 R4, R4, R6.reuse, RZ ;  /* 0x0000000604047219 */ /* 0x080fe400000006ff */
[----:B------:R-:W-:Y:S01]  /*3660*/  SHF.L.U32 R6, R3, R6, RZ ;  /* 0x0000000603067219 */ /* 0x000fe200000006ff */
[----:B------:R2:W-:Y:S04]  /*3670*/  STS [UR6+0x150], R5 ;  /* 0x00015005ff007988 */ /* 0x0005e80008000806 */
[----:B------:R2:W-:Y:S04]  /*3680*/  ATOMS.OR RZ, [UR5+0x14], R4 ;  /* 0x00001404ffff798c */ /* 0x0005e8000b000005 */
[----:B------:R2:W-:Y:S01]  /*3690*/  ATOMS.OR RZ, [UR5+0x18], R6 ;  /* 0x00001806ffff798c */ /* 0x0005e2000b000005 */
[----:B------:R-:W-:Y:S03]  /*36a0*/  SYNCS.ARRIVE.TRANS64.RED.A1T0 RZ, [UR4], RZ ;  /* 0x000000ffffff79a7 */ /* 0x000fe60008100404 */
[----:B------:R2:W-:Y:S01]  /*36b0*/  ATOMS.XOR RZ, [UR5+0x10], R3 ;  /* 0x00001003ffff798c */ /* 0x0005e2000b800005 */
[----:B------:R-:W-:Y:S05]  /*36c0*/  BRA `(.L_x_64) ;  /* 0x0000000000107947 */ /* 0x000fea0003800000 */
.L_x_57:
[----:B------:R-:W-:Y:S02]  /*36d0*/  MOV R3, 0xffffffff ;  /* 0xffffffff00037802 */ /* 0x000fe40000000f00 */
[----:B------:R-:W-:-:S03]  /*36e0*/  MOV R4, 0x3710 ;  /* 0x0000371000047802 */ /* 0x000fc60000000f00 */
[----:B------:R1:W-:Y:S04]  /*36f0*/  STS [UR6+0x150], R3 ;  /* 0x00015003ff007988 */ /* 0x0003e80008000806 */
[----:B-1---5:R-:W-:Y:S05]  /*3700*/  CALL.REL.NOINC `($__internal_1_$__cuda_sm10x_tcgen05_guardrail_trap_phase_invalid_during_alloc) ;  /* 0x0000007000547944 */ /* 0x022fea0003c00000 */
.L_x_64:
[----:B------:R-:W-:Y:S05]  /*3710*/  WARPSYNC.ALL ;  /* 0x0000000000007948 */ /* 0x000fea0003800000 */
[----:B------:R-:W3:Y:S01]  /*3720*/  S2UR UR4, SR_CgaCtaId ;  /* 0x00000000000479c3 */ /* 0x000ee20000008800 */
[----:B------:R-:W-:Y:S01]  /*3730*/  UMOV UR17, 0x400 ;  /* 0x0000040000117882 */ /* 0x000fe20000000000 */
[----:B------:R-:W-:-:S06]  /*3740*/  NOP ;  /* 0x0000000000007918 */ /* 0x000fcc0000000000 */
[----:B------:R-:W-:Y:S06]  /*3750*/  BAR.ARV 0x6, 0xa0 ;  /* 0x0182800000007b1d */ /* 0x000fec0000002000 */
[----:B------:R-:W4:Y:S01]  /*3760*/  LDCU UR6, c[0x0][0x38c] ;  /* 0x00007180ff0677ac */ /* 0x000f220008000800 */
[----:B------:R-:W-:Y:S01]  /*3770*/  LOP3.LUT R0, R0, 0xffff, RZ, 0xc0, !PT ;  /* 0x0000ffff00007812 */ /* 0x000fe200078ec0ff */
[----:B-1----:R-:W-:Y:S01]  /*3780*/  IMAD.MOV.U32 R9, RZ, RZ, 0x1 ;  /* 0x00000001ff097424 */ /* 0x002fe200078e00ff */
[----:B------:R-:W-:Y:S01]  /*3790*/  LOP3.LUT R2, R2, 0xffff, RZ, 0xc0, !PT ;  /* 0x0000ffff02027812 */ /* 0x000fe200078ec0ff */
[----:B------:R-:W-:Y:S01]  /*37a0*/  IMAD.MOV.U32 R8, RZ, RZ, RZ ;  /* 0x000000ffff087224 */ /* 0x000fe200078e00ff */
[----:B------:R-:W-:Y:S01]  /*37b0*/  R2UR UR30, R0 ;  /* 0x00000000001e72ca */ /* 0x000fe200000e0000 */
[----:B------:R-:W-:Y:S01]  /*37c0*/  UMOV UR24, URZ ;  /* 0x000000ff00187c82 */ /* 0x000fe20008000000 */
[----:B------:R-:W-:Y:S01]  /*37d0*/  R2UR UR20, R2 ;  /* 0x00000000021472ca */ /* 0x000fe200000e0000 */
[----:B------:R-:W-:Y:S01]  /*37e0*/  UMOV UR15, URZ ;  /* 0x000000ff000f7c82 */ /* 0x000fe20008000000 */
[----:B------:R-:W-:Y:S01]  /*37f0*/  UMOV UR14, URZ ;  /* 0x000000ff000e7c82 */ /* 0x000fe20008000000 */
[----:B---3--:R-:W-:-:S02]  /*3800*/  ULEA UR17, UR4, UR17, 0x18 ;  /* 0x0000001104117291 */ /* 0x008fc4000f8ec0ff */
[----:B------:R-:W-:Y:S02]  /*3810*/  UISETP.NE.AND UP3, UPT, UR33, URZ, UPT ;  /* 0x000000ff2100728c */ /* 0x000fe4000bf65270 */
[----:B------:R-:W-:Y:S02]  /*3820*/  UIADD3 UR5, UPT, UPT, UR17, 0x8400, URZ ;  /* 0x0000840011057890 */ /* 0x000fe4000fffe0ff */
[----:B------:R-:W-:Y:S02]  /*3830*/  UIADD3 UR4, UPT, UPT, UR17, 0x12400, URZ ;  /* 0x0001240011047890 */ /* 0x000fe4000fffe0ff */
[----:B----4-:R-:W-:Y:S01]  /*3840*/  UIADD3 UR6, UPT, UPT, UR6, 0x1f, URZ ;  /* 0x0000001f06067890 */ /* 0x010fe2000fffe0ff */
[----:B--2---:R-:W1:Y:S01]  /*3850*/  LDS R3, [UR17+0x150] ;  /* 0x00015011ff037984 */ /* 0x004e620008000800 */
[----:B------:R-:W-:Y:S02]  /*3860*/  USHF.R.U32.HI UR5, URZ, 0x4, UR5 ;  /* 0x00000004ff057899 */ /* 0x000fe40008011605 */
[----:B------:R-:W-:-:S02]  /*3870*/  USHF.R.S32.HI UR25, URZ, 0x1f, UR6 ;  /* 0x0000001fff197899 */ /* 0x000fc40008011406 */
[----:B------:R-:W-:Y:S02]  /*3880*/  USHF.R.U32.HI UR4, URZ, 0x4, UR4 ;  /* 0x00000004ff047899 */ /* 0x000fe40008011604 */
[----:B------:R-:W-:Y:S02]  /*3890*/  ULEA.HI UR25, UR25, UR6, URZ, 0x5 ;  /* 0x0000000619197291 */ /* 0x000fe4000f8f28ff */
[----:B------:R-:W-:Y:S02]  /*38a0*/  ULOP3.LUT UR5, UR5, 0x3fff, URZ, 0xc0, !UPT ;  /* 0x00003fff05057892 */ /* 0x000fe4000f8ec0ff */
[----:B------:R-:W-:Y:S02]  /*38b0*/  USHF.R.S32.HI UR25, URZ, 0x5, UR25 ;  /* 0x00000005ff197899 */ /* 0x000fe40008011419 */
[----:B------:R-:W-:Y:S02]  /*38c0*/  ULOP3.LUT UR22, UR4, 0x3fff, URZ, 0xc0, !UPT ;  /* 0x00003fff04167892 */ /* 0x000fe4000f8ec0ff */
[----:B------:R-:W-:-:S02]  /*38d0*/  UISETP.LT.AND UP0, UPT, UR25, 0x1, UPT ;  /* 0x000000011900788c */ /* 0x000fc4000bf01270 */
[----:B------:R-:W-:Y:S02]  /*38e0*/  ULOP3.LUT UR21, UR5, 0x10000, URZ, 0xfc, !UPT ;  /* 0x0001000005157892 */ /* 0x000fe4000f8efcff */
[----:B------:R-:W-:Y:S02]  /*38f0*/  ULOP3.LUT UR22, UR22, 0x10000, URZ, 0xfc, !UPT ;  /* 0x0001000016167892 */ /* 0x000fe4000f8efcff */
[----:B------:R-:W-:Y:S01]  /*3900*/  USEL UR31, UR25, 0x1, !UP0 ;  /* 0x00000001191f7887 */ /* 0x000fe2000c000000 */
[----:B------:R-:W-:Y:S01]  /*3910*/  UMOV UR28, 0x0 ;  /* 0x00000000001c7882 */ /* 0x000fe20000000000 */
[----:B------:R-:W-:Y:S01]  /*3920*/  UMOV UR29, 0x10200490 ;  /* 0x10200490001d7882 */ /* 0x000fe20000000000 */
[----:B------:R-:W-:Y:S01]  /*3930*/  UMOV UR26, 0x0 ;  /* 0x00000000001a7882 */ /* 0x000fe20000000000 */
[----:B------:R-:W-:Y:S01]  /*3940*/  UMOV UR27, 0x10200490 ;  /* 0x10200490001b7882 */ /* 0x000fe20000000000 */
[----:B-1----:R-:W-:Y:S02]  /*3950*/  R2UR UR32, R3 ;  /* 0x00000000032072ca */ /* 0x002fe400000e0000 */
[----:B------:R-:W-:-:S13]  /*3960*/  CS2R R2, SRZ ;  /* 0x0000000000027805 */ /* 0x000fda000001ff00 */
.L_x_75:
[C---:B------:R-:W-:Y:S02]  /*3970*/  LEA R0, R8.reuse, UR17, 0x3 ;  /* 0x0000001108007c11 */ /* 0x040fe4000f8e18ff */
[----:B------:R-:W-:Y:S02]  /*3980*/  SHF.L.U32 R5, R3, 0x1f, RZ ;  /* 0x0000001f03057819 */ /* 0x000fe400000006ff */
[----:B------:R-:W-:Y:S02]  /*3990*/  LEA R4, R8, UR17, 0x4 ;  /* 0x0000001108047c11 */ /* 0x000fe4000f8e20ff */
[----:B------:R-:W1:Y:S02]  /*39a0*/  SYNCS.PHASECHK.TRANS64.TRYWAIT P0, [R0+URZ+0xa0], R5 ;  /* 0x0000a005000075a7 */ /* 0x000e6400080011ff */
[----:B-1-3--:R-:W-:Y:S05]  /*39b0*/  @!P0 BRA `(.L_x_68) ;  /* 0x0000006400a88947 */ /* 0x00afea0003800000 */
.L_x_170:
[----:B-1----:R-:W1:Y:S01]  /*39c0*/  LDS.128 R4, [R4+0x130] ;  /* 0x0001300004047984 */ /* 0x002e620000000c00 */
[----:B------:R-:W-:Y:S02]  /*39d0*/  VIADD R0, R0, 0xb0 ;  /* 0x000000b000007836 */ /* 0x000fe40000000000 */
[----:B------:R-:W-:Y:S01]  /*39e0*/  VIADD R8, R8, 0x1 ;  /* 0x0000000108087836 */ /* 0x000fe20000000000 */
[----:B------:R-:W-:Y:S01]  /*39f0*/  @!PT LDS RZ, [RZ] ;  /* 0x00000000fffff984 */ /* 0x000fe20000000800 */
[----:B------:R-:W-:Y:S01]  /*3a00*/  @!PT LDS RZ, [RZ] ;  /* 0x00000000fffff984 */ /* 0x000fe20000000800 */
[----:B------:R-:W-:Y:S01]  /*3a10*/  @!PT LDS RZ, [RZ] ;  /* 0x00000000fffff984 */ /* 0x000fe20000000800 */
[----:B------:R-:W-:Y:S01]  /*3a20*/  @!PT LDS RZ, [RZ] ;  /* 0x00000000fffff984 */ /* 0x000fe20000000800 */
[----:B------:R2:W-:Y:S06]  /*3a30*/  MEMBAR.ALL.CTA ;  /* 0x0000000000007992 */ /* 0x0005ec0000008000 */
[----:B--2---:R-:W2:Y:S01]  /*3a40*/  FENCE.VIEW.ASYNC.S ;  /* 0x00000000000073c6 */ /* 0x004ea20000000000 */
[----:B------:R-:W-:-:S04]  /*3a50*/  PRMT R0, RZ, 0x654, R0 ;  /* 0x00000654ff007816 */ /* 0x000fc80000000000 */
[----:B--2---:R2:W-:Y:S01]  /*3a60*/  SYNCS.ARRIVE.TRANS64.RED.A1T0 RZ, [R0+URZ], RZ ;  /* 0x000000ff00ff79a7 */ /* 0x0045e200081004ff */
[----:B-1----:R-:W-:Y:S01]  /*3a70*/  LOP3.LUT P1, RZ, R6, 0x1, RZ, 0xc0, !PT ;  /* 0x0000000106ff7812 */ /* 0x002fe2000782c0ff */
[----:B--2---:R-:W-:-:S12]  /*3a80*/  BRA.U UP3, `(.L_x_69) ;  /* 0x0000000103e07547 */ /* 0x004fd8000b800000 */
[----:B------:R-:W1:Y:S01]  /*3a90*/  LDCU UR4, c[0x0][0x38c] ;  /* 0x00007180ff0477ac */ /* 0x000e620008000800 */
[----:B------:R-:W-:Y:S02]  /*3aa0*/  PLOP3.LUT P2, PT, PT, PT, PT, 0x80, 0x8 ;  /* 0x000000000008781c */ /* 0x000fe40003f4f070 */
[----:B------:R-:W-:Y:S01]  /*3ab0*/  SHF.L.U32 R5, R9, 0x1f, RZ ;  /* 0x0000001f09057819 */ /* 0x000fe200000006ff */
[----:B------:R-:W-:Y:S02]  /*3ac0*/  ULEA UR23, UR24, UR17, 0x3 ;  /* 0x0000001118177291 */ /* 0x000fe4000f8e18ff */
[----:B------:R-:W-:Y:S02]  /*3ad0*/  ULEA UR18, UR24, UR32, 0x7 ;  /* 0x0000002018127291 */ /* 0x000fe4000f8e38ff */
[----:B-1----:R-:W-:-:S06]  /*3ae0*/  UISETP.GE.AND UP0, UPT, UR4, 0x1, UPT ;  /* 0x000000010400788c */ /* 0x002fcc000bf06270 */
[----:B------:R-:W-:-:S05]  /*3af0*/  PLOP3.LUT P0, PT, PT, PT, UP0, 0x80, 0x8 ;  /* 0x000000000008781c */ /* 0x000fca0003f0f008 */
[----:B------:R-:W-:-:S08]  /*3b00*/  @UP0 ULEA UR4, UR15, UR17, 0x3 ;  /* 0x000000110f040291 */ /* 0x000fd0000f8e18ff */
[----:B------:R-:W-:-:S04]  /*3b10*/  @P0 SHF.L.U32 R0, R2, 0x1f, RZ ;  /* 0x0000001f02000819 */ /* 0x000fc800000006ff */
[----:B------:R1:W2:Y:S01]  /*3b20*/  @P0 SYNCS.PHASECHK.TRANS64.TRYWAIT P2, [UR4], R0 ;  /* 0x00000000ff0005a7 */ /* 0x0002a20008041104 */
[----:B------:R-:W3:Y:S02]  /*3b30*/  SYNCS.PHASECHK.TRANS64.TRYWAIT P0, [UR23+0xe0], R5 ;  /* 0x0000e005ff0075a7 */ /* 0x000ee40008001117 */
[----:B-123--:R-:W-:Y:S05]  /*3b40*/  @!P0 BRA `(.L_x_70) ;  /* 0x0000006400588947 */ /* 0x00efea0003800000 */
.L_x_172:
[----:B------:R-:W-:Y:S01]  /*3b50*/  UMOV UR19, UR14 ;  /* 0x0000000e00137c82 */ /* 0x000fe20008000000 */
[----:B------:R-:W-:Y:S05]  /*3b60*/  BRA.U !UP0, `(.L_x_71) ;  /* 0x0000000108987547 */ /* 0x000fea000b800000 */
[----:B------:R-:W-:Y:S02]  /*3b70*/  UIADD3 UR19, UPT, UPT, UR31, UR14, URZ ;  /* 0x0000000e1f137290 */ /* 0x000fe4000fffe0ff */
[----:B------:R-:W-:Y:S01]  /*3b80*/  UPLOP3.LUT UP2, UPT, UPT, UPT, UPT, 0x40, 0x4 ;  /* 0x000000000004789c */ /* 0x000fe20003f4e870 */
[----:B------:R-:W-:Y:S01]  /*3b90*/  UMOV UR16, UR25 ;  /* 0x0000001900107c82 */ /* 0x000fe20008000000 */
[----:B------:R-:W-:-:S09]  /*3ba0*/  UMOV UR6, UR15 ;  /* 0x0000000f00067c82 */ /* 0x000fd20008000000 */
.L_x_74:
[----:B--2---:R-:W-:Y:S01]  /*3bb0*/  ULEA UR5, UR6, UR17, 0x3 ;  /* 0x0000001106057291 */ /* 0x004fe2000f8e18ff */
[----:B---3--:R-:W-:Y:S11]  /*3bc0*/  @P2 BRA `(.L_x_72) ;  /* 0x00000000000c2947 */ /* 0x008ff60003800000 */
[----:B-1----:R-:W-:Y:S04]  /*3bd0*/  SHF.L.U32 R5, R2, 0x1f, RZ ;  /* 0x0000001f02057819 */ /* 0x002fe800000006ff */
[----:B------:R-:W1:Y:S02]  /*3be0*/  SYNCS.PHASECHK.TRANS64.TRYWAIT P0, [UR5], R5 ;  /* 0x00000005ff0075a7 */ /* 0x000e640008001105 */
[----:B-1----:R-:W-:Y:S05]  /*3bf0*/  @!P0 BRA `(.L_x_73) ;  /* 0x0000006400448947 */ /* 0x002fea0003800000 */
.L_x_72:
[----:B------:R-:W-:Y:S01]  /*3c00*/  UISETP.NE.AND UP0, UPT, UR16, 0x1, UPT ;  /* 0x000000011000788c */ /* 0x000fe2000bf05270 */
[----:B------:R-:W-:Y:S01]  /*3c10*/  PLOP3.LUT P2, PT, PT, PT, PT, 0x80, 0x8 ;  /* 0x000000000008781c */ /* 0x000fe20003f4f070 */
[----:B------:R-:W-:Y:S02]  /*3c20*/  UIADD3 UR4, UPT, UPT, UR6, 0x1, URZ ;  /* 0x0000000106047890 */ /* 0x000fe4000fffe0ff */
[----:B------:R-:W-:Y:S02]  /*3c30*/  ULEA UR12, UR6, UR22, 0x8 ;  /* 0x00000016060c7291 */ /* 0x000fe4000f8e40ff */
[----:B------:R-:W-:Y:S01]  /*3c40*/  UISETP.NE.AND UP1, UPT, UR4, 0x5, UPT ;  /* 0x000000050400788c */ /* 0x000fe2000bf25270 */
[----:B------:R-:W-:Y:S01]  /*3c50*/  PLOP3.LUT P0, PT, PT, PT, UP0, 0x80, 0x8 ;  /* 0x000000000008781c */ /* 0x000fe20003f0f008 */
[----:B------:R-:W-:Y:S02]  /*3c60*/  UIADD3 UR10, UPT, UPT, UR12, 0x2, URZ ;  /* 0x000000020c0a7890 */ /* 0x000fe4000fffe0ff */
[----:B------:R-:W-:Y:S02]  /*3c70*/  USEL UR7, URZ, 0x1, UP1 ;  /* 0x00000001ff077887 */ /* 0x000fe40008800000 */
[----:B------:R-:W-:Y:S02]  /*3c80*/  USEL UR15, UR4, URZ, UP1 ;  /* 0x000000ff040f7287 */ /* 0x000fe40008800000 */
[----:B------:R-:W-:Y:S02]  /*3c90*/  UIADD3 UR14, UPT, UPT, UR14, 0x1, URZ ;  /* 0x000000010e0e7890 */ /* 0x000fe4000fffe0ff */
[----:B------:R-:W-:Y:S01]  /*3ca0*/  @UP0 ULEA UR4, UR15, UR17, 0x3 ;  /* 0x000000110f040291 */ /* 0x000fe2000f8e18ff */
[----:B------:R-:W-:Y:S01]  /*3cb0*/  LOP3.LUT R2, R2, UR7, RZ, 0x3c, !PT ;  /* 0x0000000702027c12 */ /* 0x000fe2000f8e3cff */
[----:B------:R-:W-:Y:S01]  /*3cc0*/  UIADD3 UR7, UPT, UPT, UR5, 0x28, URZ ;  /* 0x0000002805077890 */ /* 0x000fe2000fffe0ff */
[----:B------:R-:W-:Y:S02]  /*3cd0*/  UMOV UR13, 0x80004020 ;  /* 0x80004020000d7882 */ /* 0x000fe40000000000 */
[----:B-1----:R-:W-:Y:S01]  /*3ce0*/  @P0 SHF.L.U32 R0, R2, 0x1f, RZ ;  /* 0x0000001f02000819 */ /* 0x002fe200000006ff */
[----:B------:R-:W-:Y:S01]  /*3cf0*/  UMOV UR5, 0x80004020 ;  /* 0x8000402000057882 */ /* 0x000fe20000000000 */
[----:B------:R-:W-:Y:S01]  /*3d00*/  UMOV UR11, 0x80004020 ;  /* 0x80004020000b7882 */ /* 0x000fe20000000000 */
[----:B------:R-:W-:Y:S01]  /*3d10*/  UMOV UR9, 0x80004020 ;  /* 0x8000402000097882 */ /* 0x000fe20000000000 */
[----:B------:R2:W3:Y:S01]  /*3d20*/  @P0 SYNCS.PHASECHK.TRANS64.TRYWAIT P2, [UR4], R0 ;  /* 0x00000000ff0005a7 */ /* 0x0004e20008041104 */
[----:B------:R-:W-:Y:S02]  /*3d30*/  ULEA UR4, UR6, UR21, 0x9 ;  /* 0x0000001506047291 */ /* 0x000fe4000f8e48ff */
[----:B------:R-:W-:Y:S02]  /*3d40*/  UISETP.NE.AND UP0, UPT, UR14, UR19, UPT ;  /* 0x000000130e00728c */ /* 0x000fe4000bf05270 */
[----:B------:R-:W-:Y:S02]  /*3d50*/  UIADD3 UR8, UPT, UPT, UR4, 0x2, URZ ;  /* 0x0000000204087890 */ /* 0x000fe4000fffe0ff */
[----:B------:R-:W-:Y:S01]  /*3d60*/  UIADD3 UR16, UPT, UPT, UR16, -0x1, URZ ;  /* 0xffffffff10107890 */ /* 0x000fe2000fffe0ff */
[----:B------:R-:W-:Y:S02]  /*3d70*/  UMOV UR6, UR15 ;  /* 0x0000000f00067c82 */ /* 0x000fe40008000000 */
[----:B------:R2:W-:Y:S01]  /*3d80*/  UTCHMMA.2CTA gdesc[UR4], gdesc[UR12], tmem[UR18], tmem[UR28], idesc[UR29], UP2 ;  /* 0x00ff1c0c040075ea */ /* 0x0005e20009200012 */
[----:B------:R-:W-:Y:S03]  /*3d90*/  UPLOP3.LUT UP2, UPT, UPT, UPT, UPT, 0x80, 0x8 ;  /* 0x000000000008789c */ /* 0x000fe60003f4f070 */
[----:B------:R2:W-:Y:S01]  /*3da0*/  UTCHMMA.2CTA gdesc[UR8], gdesc[UR10], tmem[UR18], tmem[UR26], idesc[UR27], UPT ;  /* 0x00ff1a0a080075ea */ /* 0x0005e2000ba00012 */
[----:B------:R2:W-:Y:S01]  /*3db0*/  UTCBAR.2CTA.MULTICAST [UR7], URZ, UR20 ;  /* 0x000000ff070073e9 */ /* 0x0005e20008200814 */
[----:B------:R-:W-:Y:S06]  /*3dc0*/  BRA.U UP0, `(.L_x_74) ;  /* 0xfffffffd00787547 */ /* 0x000fec000b83ffff */
.L_x_71:
[----:B--2---:R-:W-:Y:S01]  /*3dd0*/  UIADD3 UR4, UPT, UPT, UR23, 0xc0, URZ ;  /* 0x000000c017047890 */ /* 0x004fe2000fffe0ff */
[----:B------:R-:W-:-:S08]  /*3de0*/  UMOV UR14, UR19 ;  /* 0x00000013000e7c82 */ /* 0x000fd00008000000 */
[----:B------:R2:W-:Y:S01]  /*3df0*/  UTCBAR.2CTA.MULTICAST [UR4], URZ, UR30 ;  /* 0x000000ff040073e9 */ /* 0x0005e2000820081e */
[----:B------:R-:W-:Y:S02]  /*3e00*/  NOP ;  /* 0x0000000000007918 */ /* 0x000fe40000000000 */
.L_x_69:
[----:B--2---:R-:W-:Y:S01]  /*3e10*/  UIADD3 UR4, UPT, UPT, UR24, 0x1, URZ ;  /* 0x0000000118047890 */ /* 0x004fe2000fffe0ff */
[----:B------:R-:W-:-:S03]  /*3e20*/  ISETP.NE.AND P0, PT, R8, 0x2, PT ;  /* 0x000000020800780c */ /* 0x000fc60003f05270 */
[----:B------:R-:W-:Y:S01]  /*3e30*/  UISETP.NE.AND UP0, UPT, UR4, 0x4, UPT ;  /* 0x000000040400788c */ /* 0x000fe2000bf05270 */
[----:B-1----:R-:W-:Y:S02]  /*3e40*/  SEL R0, RZ, 0x1, P0 ;  /* 0x00000001ff007807 */ /* 0x002fe40000000000 */
[----:B------:R-:W-:Y:S01]  /*3e50*/  SEL R8, R8, RZ, P0 ;  /* 0x000000ff08087207 */ /* 0x000fe20000000000 */
[----:B------:R-:W-:Y:S01]  /*3e60*/  USEL UR5, URZ, 0x1, UP0 ;  /* 0x00000001ff057887 */ /* 0x000fe20008000000 */
[----:B------:R-:W-:Y:S01]  /*3e70*/  LOP3.LUT R3, R3, R0, RZ, 0x3c, !PT ;  /* 0x0000000003037212 */ /* 0x000fe200078e3cff */
[----:B------:R-:W-:-:S04]  /*3e80*/  USEL UR24, UR4, URZ, UP0 ;  /* 0x000000ff04187287 */ /* 0x000fc80008000000 */
[----:B------:R-:W-:Y:S01]  /*3e90*/  LOP3.LUT R9, R9, UR5, RZ, 0x3c, !PT ;  /* 0x0000000509097c12 */ /* 0x000fe2000f8e3cff */
[----:B------:R-:W-:Y:S07]  /*3ea0*/  @P1 BRA `(.L_x_75) ;  /* 0xfffffff800b01947 */ /* 0x000fee000383ffff */
[----:B------:R-:W1:Y:S01]  /*3eb0*/  S2UR UR8, SR_CgaCtaId ;  /* 0x00000000000879c3 */ /* 0x000e620000008800 */
[----:B------:R-:W-:Y:S01]  /*3ec0*/  ELECT P0, URZ, PT ;  /* 0x0000000000ff782f */ /* 0x000fe20003800000 */
[----:B------:R-:W-:Y:S01]  /*3ed0*/  HFMA2 R0, -RZ, RZ, 0, 5.9604644775390625e-08 ;  /* 0x00000001ff007431 */ /* 0x000fe200000001ff */
[----:B------:R-:W-:-:S05]  /*3ee0*/  UMOV UR4, 0x40 ;  /* 0x0000004000047882 */ /* 0x000fca0000000000 */
[----:B------:R-:W-:Y:S01]  /*3ef0*/  UVIRTCOUNT.DEALLOC.SMPOOL 0x80 ;  /* 0x000000800000784c */ /* 0x000fe20000000000 */
[----:B------:R-:W-:Y:S02]  /*3f00*/  UISETP.NE.AND UP1, UPT, UR33, URZ, UPT ;  /* 0x000000ff2100728c */ /* 0x000fe4000bf25270 */
[----:B-1----:R-:W-:-:S09]  /*3f10*/  ULEA UR8, UR8, UR4, 0x18 ;  /* 0x0000000408087291 */ /* 0x002fd2000f8ec0ff */
[----:B------:R1:W-:Y:S01]  /*3f20*/  @P0 STS.U8 [UR8+0x1c], R0 ;  /* 0x00001c00ff000988 */ /* 0x0003e20008000008 */
[----:B------:R-:W-:Y:S05]  /*3f30*/  BRA.U UP1, `(.L_x_76) ;  /* 0x0000000101a07547 */ /* 0x000fea000b800000 */
[----:B------:R-:W-:Y:S01]  /*3f40*/  UIADD3 UR7, UPT, UPT, UR17, 0xe0, URZ ;  /* 0x000000e011077890 */ /* 0x000fe2000fffe0ff */
[----:B------:R-:W-:-:S03]  /*3f50*/  SHF.L.U32 R3, R9, 0x1f, RZ ;  /* 0x0000001f09037819 */ /* 0x000fc600000006ff */
[----:B------:R-:W-:-:S09]  /*3f60*/  ULEA UR4, UR24, UR7, 0x3 ;  /* 0x0000000718047291 */ /* 0x000fd2000f8e18ff */
[----:B------:R-:W2:Y:S02]  /*3f70*/  SYNCS.PHASECHK.TRANS64.TRYWAIT P0, [UR4], R3 ;  /* 0x00000003ff0075a7 */ /* 0x000ea40008001104 */
[----:B--2---:R-:W-:Y:S05]  /*3f80*/  @!P0 BRA `(.L_x_77) ;  /* 0x0000006000788947 */ /* 0x004fea0003800000 */
.L_x_175:
        /* <DEDUP_REMOVED lines=9> */
.L_x_177:
        /* <DEDUP_REMOVED lines=9> */
.L_x_179:
[----:B------:R-:W-:-:S04]  /*40b0*/  UIADD3 UR4, UPT, UPT, UR4, 0x1, URZ ;  /* 0x0000000104047890 */ /* 0x000fc8000fffe0ff */
[----:B------:R-:W-:-:S04]  /*40c0*/  UISETP.NE.AND UP0, UPT, UR4, 0x4, UPT ;  /* 0x000000040400788c */ /* 0x000fc8000bf05270 */
[----:B------:R-:W-:Y:S02]  /*40d0*/  USEL UR5, URZ, 0x1, UP0 ;  /* 0x00000001ff057887 */ /* 0x000fe40008000000 */
[----:B------:R-:W-:-:S04]  /*40e0*/  USEL UR4, UR4, URZ, UP0 ;  /* 0x000000ff04047287 */ /* 0x000fc80008000000 */
[----:B------:R-:W-:Y:S01]  /*40f0*/  ULEA UR4, UR4, UR7, 0x3 ;  /* 0x0000000704047291 */ /* 0x000fe2000f8e18ff */
[----:B-1----:R-:W-:-:S04]  /*4100*/  LOP3.LUT R3, R2, UR5, RZ, 0x3c, !PT ;  /* 0x0000000502037c12 */ /* 0x002fc8000f8e3cff */
[----:B------:R-:W-:Y:S01]  /*4110*/  SHF.L.U32 R3, R3, 0x1f, RZ ;  /* 0x0000001f03037819 */ /* 0x000fe200000006ff */
[----:B------:R-:W-:-:S04]  /*4120*/  IMAD.U32 R0, RZ, RZ, UR4 ;  /* 0x00000004ff007e24 */ /* 0x000fc8000f8e00ff */
[----:B------:R1:W2:Y:S03]  /*4130*/  SYNCS.PHASECHK.TRANS64.TRYWAIT P0, [R0+URZ], R3 ;  /* 0x00000003000075a7 */ /* 0x0002a600080011ff */
[----:B--2---:R-:W-:Y:S05]  /*4140*/  @!P0 NANOSLEEP.SYNCS 0x989680 ;  /* 0x009896800000895d */ /* 0x004fea0003900000 */
[----:B------:R-:W2:Y:S02]  /*4150*/  @!P0 SYNCS.PHASECHK.TRANS64 P0, [R0+URZ], R3 ;  /* 0x00000003000085a7 */ /* 0x000ea400080010ff */
[----:B--2---:R-:W-:Y:S05]  /*4160*/  @P0 BRA `(.L_x_80) ;  /* 0x0000000000200947 */ /* 0x004fea0003800000 */
.L_x_81:
[----:B--2---:R2:W4:Y:S02]  /*4170*/  SYNCS.PHASECHK.TRANS64.TRYWAIT P0, [R0+URZ], R3 ;  /* 0x00000003000075a7 */ /* 0x00452400080011ff */
[----:B----4-:R-:W-:Y:S05]  /*4180*/  @!P0 NANOSLEEP.SYNCS 0x989680 ;  /* 0x009896800000895d */ /* 0x010fea0003900000 */
[----:B------:R-:W4:Y:S02]  /*4190*/  @!P0 SYNCS.PHASECHK.TRANS64 P0, [R0+URZ], R3 ;  /* 0x00000003000085a7 */ /* 0x000f2400080010ff */
[----:B----4-:R-:W-:Y:S05]  /*41a0*/  @!P0 BRA `(.L_x_81) ;  /* 0xfffffffc00f08947 */ /* 0x010fea000383ffff */
[----:B------:R-:W-:Y:S05]  /*41b0*/  BRA `(.L_x_80) ;  /* 0x00000000000c7947 */ /* 0x000fea0003800000 */
.L_x_76:
[----:B------:R-:W-:-:S04]  /*41c0*/  UIADD3 UR4, UPT, UPT, UR17, 0x120, URZ ;  /* 0x0000012011047890 */ /* 0x000fc8000fffe0ff */
[----:B------:R-:W-:-:S09]  /*41d0*/  UPRMT UR4, UR34, 0x654, UR4 ;  /* 0x0000065422047896 */ /* 0x000fd20008000004 */
[----:B------:R-:W-:Y:S03]  /*41e0*/  SYNCS.ARRIVE.TRANS64.RED.A1T0 RZ, [UR4], RZ ;  /* 0x000000ffffff79a7 */ /* 0x000fe60008100404 */
.L_x_80:
[----:B-12---:R-:W-:Y:S01]  /*41f0*/  SHF.L.U32 R3, RZ, 0x1f, RZ ;  /* 0x0000001fff037819 */ /* 0x006fe200000006ff */
[----:B------:R-:W-:Y:S01]  /*4200*/  UIADD3 UR4, UPT, UPT, UR17, 0x120, URZ ;  /* 0x0000012011047890 */ /* 0x000fe2000fffe0ff */
[----:B------:R-:W-:Y:S02]  /*4210*/  PLOP3.LUT P0, PT, PT, PT, UP1, 0x80, 0x8 ;  /* 0x000000000008781c */ /* 0x000fe40003f0f018 */
[----:B------:R-:W1:Y:S02]  /*4220*/  SYNCS.PHASECHK.TRANS64.TRYWAIT P1, [UR17+0x120], R3 ;  /* 0x00012003ff0075a7 */ /* 0x000e640008021111 */
[----:B-1----:R-:W-:Y:S09]  /*4230*/  @!P1 BRA `(.L_x_82) ;  /* 0x0000006000149947 */ /* 0x002ff20003800000 */
.L_x_181:
[----:B------:R-:W-:Y:S01]  /*4240*/  @!UP1 UPRMT UR4, UR34, 0x654, UR4 ;  /* 0x0000065422049896 */ /* 0x000fe20008000004 */
[----:B------:R-:W-:Y:S01]  /*4250*/  UMOV UR5, 0xffff ;  /* 0x0000ffff00057882 */ /* 0x000fe20000000000 */
[----:B------:R-:W-:-:S07]  /*4260*/  UMOV UR6, 0x1 ;  /* 0x0000000100067882 */ /* 0x000fce0000000000 */
[----:B------:R-:W-:Y:S01]  /*4270*/  @!P0 SYNCS.ARRIVE.TRANS64.RED.A1T0 RZ, [UR4], RZ ;  /* 0x000000ffffff89a7 */ /* 0x000fe20008100404 */
[----:B------:R-:W-:Y:S01]  /*4280*/  NOP ;  /* 0x0000000000007918 */ /* 0x000fe20000000000 */
[----:B-1----:R-:W1:Y:S01]  /*4290*/  LDS R0, [UR8+0x14] ;  /* 0x00001408ff007984 */ /* 0x002e620008000800 */
[----:B------:R-:W-:-:S04]  /*42a0*/  ULOP3.LUT UR4, UR32, 0xffff, URZ, 0xc0, !UPT ;  /* 0x0000ffff20047892 */ /* 0x000fc8000f8ec0ff */
[----:B------:R-:W-:-:S04]  /*42b0*/  USHF.R.U32.HI UR4, URZ, 0x5, UR4 ;  /* 0x00000005ff047899 */ /* 0x000fc80008011604 */
[----:B------:R-:W-:Y:S02]  /*42c0*/  USHF.L.U32 UR5, UR5, UR4, URZ ;  /* 0x0000000405057299 */ /* 0x000fe400080006ff */
[----:B------:R-:W-:-:S04]  /*42d0*/  USHF.L.U32 UR4, UR6, UR4, URZ ;  /* 0x0000000406047299 */ /* 0x000fc800080006ff */
[----:B-1----:R-:W-:-:S04]  /*42e0*/  LOP3.LUT R0, R0, UR5, RZ, 0xc0, !PT ;  /* 0x0000000500007c12 */ /* 0x002fc8000f8ec0ff */
[----:B------:R-:W-:-:S13]  /*42f0*/  ISETP.NE.AND P0, PT, R0, UR5, PT ;  /* 0x0000000500007c0c */ /* 0x000fda000bf05270 */
[----:B------:R-:W-:Y:S05]  /*4300*/  @P0 BRA `(.L_x_83) ;  /* 0x0000000000580947 */ /* 0x000fea0003800000 */
[----:B------:R-:W1:Y:S02]  /*4310*/  LDS R0, [UR8+0x18] ;  /* 0x00001808ff007984 */ /* 0x000e640008000800 */
[----:B-1----:R-:W-:-:S04]  /*4320*/  LOP3.LUT R0, R0, UR4, RZ, 0xc0, !PT ;  /* 0x0000000400007c12 */ /* 0x002fc8000f8ec0ff */
[----:B------:R-:W-:-:S13]  /*4330*/  ISETP.NE.AND P0, PT, R0, UR4, PT ;  /* 0x0000000400007c0c */ /* 0x000fda000bf05270 */
[----:B------:R-:W-:Y:S05]  /*4340*/  @P0 BRA `(.L_x_84) ;  /* 0x00000000003c0947 */ /* 0x000fea0003800000 */
[----:B------:R-:W1:Y:S01]  /*4350*/  S2R R2, SR_LANEID ;  /* 0x0000000000027919 */ /* 0x000e620000000000 */
[----:B------:R-:W-:Y:S01]  /*4360*/  ULOP3.LUT UR5, URZ, UR5, URZ, 0x33, !UPT ;  /* 0x00000005ff057292 */ /* 0x000fe2000f8e33ff */
[----:B------:R-:W-:Y:S01]  /*4370*/  LOP3.LUT R4, RZ, UR4, RZ, 0x33, !PT ;  /* 0x00000004ff047c12 */ /* 0x000fe2000f8e33ff */
[----:B------:R-:W-:Y:S02]  /*4380*/  VOTEU.ANY UR4, UPT, PT ;  /* 0x0000000000047886 */ /* 0x000fe400038e0100 */
[----:B------:R-:W-:Y:S01]  /*4390*/  UFLO.U32 UR4, UR4 ;  /* 0x00000004000472bd */ /* 0x000fe200080e0000 */
[----:B------:R-:W2:Y:S01]  /*43a0*/  REDUX UR6, R4 ;  /* 0x00000000040673c4 */ /* 0x000ea20000000000 */
[----:B------:R-:W-:-:S06]  /*43b0*/  IMAD.U32 R0, RZ, RZ, UR5 ;  /* 0x00000005ff007e24 */ /* 0x000fcc000f8e00ff */
[----:B------:R4:W-:Y:S01]  /*43c0*/  UTCATOMSWS.AND URZ, UR5 ;  /* 0x0000000500ff79e3 */ /* 0x0009e20008000000 */
[----:B------:R-:W3:Y:S01]  /*43d0*/  REDUX UR7, R0 ;  /* 0x00000000000773c4 */ /* 0x000ee20000000000 */
[----:B-1----:R-:W-:Y:S01]  /*43e0*/  ISETP.EQ.U32.AND P0, PT, R2, UR4, PT ;  /* 0x0000000402007c0c */ /* 0x002fe2000bf02070 */
[----:B--2---:R-:W-:Y:S01]  /*43f0*/  IMAD.U32 R2, RZ, RZ, UR6 ;  /* 0x00000006ff027e24 */ /* 0x004fe2000f8e00ff */
[----:B---3--:R-:W-:-:S11]  /*4400*/  MOV R3, UR7 ;  /* 0x0000000700037c02 */ /* 0x008fd60008000f00 */
[----:B------:R4:W-:Y:S04]  /*4410*/  @P0 ATOMS.AND RZ, [UR8+0x14], R3 ;  /* 0x00001403ffff098c */ /* 0x0009e8000a800008 */
[----:B------:R4:W-:Y:S01]  /*4420*/  @P0 ATOMS.AND RZ, [UR8+0x18], R2 ;  /* 0x00001802ffff098c */ /* 0x0009e2000a800008 */
[----:B------:R-:W-:Y:S05]  /*4430*/  BRA `(.L_x_85) ;  /* 0x0000000000147947 */ /* 0x000fea0003800000 */
.L_x_84:
[----:B------:R-:W-:Y:S02]  /*4440*/  MOV R2, 0x4460 ;  /* 0x0000446000027802 */ /* 0x000fe40000000f00 */
[----:B---3-5:R-:W-:Y:S05]  /*4450*/  CALL.REL.NOINC `($__internal_0_$__cuda_sm10x_tcgen05_guardrail_trap_col_being_dealloced_not_returned_by_alloc) ;  /* 0x0000006000f47944 */ /* 0x028fea0003c00000 */
[----:B------:R-:W-:Y:S05]  /*4460*/  BRA `(.L_x_85) ;  /* 0x0000000000087947 */ /* 0x000fea0003800000 */
.L_x_83:
[----:B------:R-:W-:Y:S02]  /*4470*/  MOV R2, 0x4490 ;  /* 0x0000449000027802 */ /* 0x000fe40000000f00 */
[----:B---3-5:R-:W-:Y:S05]  /*4480*/  CALL.REL.NOINC `($__internal_2_$__cuda_sm10x_tcgen05_guardrail_trap_unallocated_columns_being_dealloced) ;  /* 0x0000006400007944 */ /* 0x028fea0003c00000 */
.L_x_85:
[----:B------:R-:W-:Y:S01]  /*4490*/  NOP ;  /* 0x0000000000007918 */ /* 0x000fe20000000000 */
[----:B----4-:R-:W-:Y:S05]  /*44a0*/  EXIT ;  /* 0x000000000000794d */ /* 0x010fea0003800000 */
.L_x_56:
[----:B------:R-:W-:-:S09]  /*44b0*/  UISETP.NE.OR UP0, UPT, UR13, 0x3, !UP3 ;  /* 0x000000030d00788c */ /* 0x000fd2000df05670 */
[----:B------:R-:W-:Y:S05]  /*44c0*/  BRA.U UP0, `(.L_x_86) ;  /* 0x00000011005c7547 */ /* 0x000fea000b800000 */
[----:B------:R-:W1:Y:S01]  /*44d0*/  S2UR UR10, SR_CgaCtaId ;  /* 0x00000000000a79c3 */ /* 0x000e620000008800 */
[----:B------:R-:W2:Y:S01]  /*44e0*/  LDCU UR31, c[0x0][0x370] ;  /* 0x00006e00ff1f77ac */ /* 0x000ea20008000800 */
[----:B------:R-:W-:Y:S02]  /*44f0*/  HFMA2 R13, -RZ, RZ, 0, 0 ;  /* 0x00000000ff0d7431 */ /* 0x000fe400000001ff */
[----:B------:R-:W-:Y:S01]  /*4500*/  IMAD.MOV.U32 R15, RZ, RZ, 0x1 ;  /* 0x00000001ff0f7424 */ /* 0x000fe200078e00ff */
[----:B------:R-:W-:Y:S01]  /*4510*/  MOV R7, 0x2000 ;  /* 0x0000200000077802 */ /* 0x000fe20000000f00 */
[----:B------:R-:W2:Y:S01]  /*4520*/  LDCU.128 UR44, c[0x0][0xb10] ;  /* 0x00016200ff2c77ac */ /* 0x000ea20008000c00 */
[----:B------:R-:W-:Y:S01]  /*4530*/  IMAD.MOV.U32 R14, RZ, RZ, RZ ;  /* 0x000000ffff0e7224 */ /* 0x000fe200078e00ff */
[----:B------:R-:W3:Y:S01]  /*4540*/  LDC.64 R16, c[0x0][0x348] ;  /* 0x0000d200ff107b82 */ /* 0x000ee20000000a00 */
[----:B------:R-:W4:Y:S01]  /*4550*/  LDCU UR30, c[0x0][0x374] ;  /* 0x00006e80ff1e77ac */ /* 0x000f220008000800 */
[----:B------:R-:W1:Y:S06]  /*4560*/  LDCU UR15, c[0x0][0xb0c] ;  /* 0x00016180ff0f77ac */ /* 0x000e6c0008000800 */
[----:B------:R-:W3:Y:S01]  /*4570*/  LDC.64 R2, c[0x0][0x888] ;  /* 0x00022200ff027b82 */ /* 0x000ee20000000a00 */
[----:B------:R-:W3:Y:S01]  /*4580*/  LDCU UR49, c[0x0][0xb20] ;  /* 0x00016400ff3177ac */ /* 0x000ee20008000800 */
[----:B------:R-:W3:Y:S06]  /*4590*/  LDCU UR4, c[0x0][0xb30] ;  /* 0x00016600ff0477ac */ /* 0x000eec0008000800 */
[----:B------:R-:W3:Y:S01]  /*45a0*/  LDC.64 R4, c[0x0][0x890] ;  /* 0x00022400ff047b82 */ /* 0x000ee20000000a00 */
[----:B------:R-:W-:Y:S01]  /*45b0*/  UMOV UR21, 0x400 ;  /* 0x0000040000157882 */ /* 0x000fe20000000000 */
[----:B--2---:R-:W-:-:S02]  /*45c0*/  UIMAD.WIDE.U32 UR6, UR31, UR44, URZ ;  /* 0x0000002c1f0672a5 */ /* 0x004fc4000f8e00ff */
[----:B----4-:R-:W-:Y:S02]  /*45d0*/  UIMAD.WIDE.U32 UR8, UR30, UR47, URZ ;  /* 0x0000002f1e0872a5 */ /* 0x010fe4000f8e00ff */
[----:B-1----:R-:W-:Y:S02]  /*45e0*/  ULEA UR21, UR10, UR21, 0x18 ;  /* 0x000000150a157291 */ /* 0x002fe4000f8ec0ff */
[----:B------:R-:W-:Y:S02]  /*45f0*/  UPLOP3.LUT UP3, UPT, UPT, UPT, UPT, 0x40, 0x4 ;  /* 0x000000000004789c */ /* 0x000fe40003f6e870 */
[----:B------:R-:W-:Y:S02]  /*4600*/  UIADD3 UR37, UPT, UPT, UR21, 0x68, URZ ;  /* 0x0000006815257890 */ /* 0x000fe4000fffe0ff */
[----:B------:R-:W-:Y:S02]  /*4610*/  UIADD3 UR33, UPT, UPT, UR21, 0x50, URZ ;  /* 0x0000005015217890 */ /* 0x000fe4000fffe0ff */
[----:B------:R-:W-:-:S02]  /*4620*/  UIADD3 UR25, UPT, UPT, UR21, 0x58, URZ ;  /* 0x0000005815197890 */ /* 0x000fc4000fffe0ff */
[----:B------:R-:W-:Y:S01]  /*4630*/  UIADD3 UR17, UPT, UPT, UR21, 0x60, URZ ;  /* 0x0000006015117890 */ /* 0x000fe2000fffe0ff */
[----:B------:R-:W-:Y:S01]  /*4640*/  UMOV UR6, UR7 ;  /* 0x0000000700067c82 */ /* 0x000fe20008000000 */
[----:B------:R-:W-:Y:S01]  /*4650*/  UMOV UR41, UR9 ;  /* 0x0000000900297c82 */ /* 0x000fe20008000000 */
[----:B------:R-:W-:Y:S02]  /*4660*/  UISETP.GE.AND UP0, UPT, UR42, 0x1, UPT ;  /* 0x000000012a00788c */ /* 0x000fe4000bf06270 */
[----:B------:R-:W-:Y:S01]  /*4670*/  UISETP.NE.AND UP4, UPT, UR42, 0x1, UPT ;  /* 0x000000012a00788c */ /* 0x000fe2000bf85270 */
[----:B------:R-:W1:Y:S01]  /*4680*/  LDCU.64 UR22, c[0x0][0xb28] ;  /* 0x00016500ff1677ac */ /* 0x000e620008000a00 */
[----:B------:R-:W-:Y:S02]  /*4690*/  UISETP.NE.AND UP6, UPT, UR15, 0x1, UPT ;  /* 0x000000010f00788c */ /* 0x000fe4000bfc5270 */
[----:B------:R-:W-:Y:S02]  /*46a0*/  UISETP.NE.AND UP5, UPT, UR46, 0x1, UPT ;  /* 0x000000012e00788c */ /* 0x000fe4000bfa5270 */
[----:B------:R-:W-:-:S02]  /*46b0*/  UPRMT UR37, UR10, 0x654, UR37 ;  /* 0x000006540a257896 */ /* 0x000fc40008000025 */
[----:B------:R-:W-:Y:S02]  /*46c0*/  USHF.R.U32.HI UR43, URZ, UR45, UR6 ;  /* 0x0000002dff2b7299 */ /* 0x000fe40008011606 */
[----:B------:R-:W-:Y:S02]  /*46d0*/  UPRMT UR40, UR10, 0x654, UR33 ;  /* 0x000006540a287896 */ /* 0x000fe40008000021 */
[----:B------:R-:W-:Y:S02]  /*46e0*/  UPRMT UR39, UR10, 0x654, UR25 ;  /* 0x000006540a277896 */ /* 0x000fe40008000019 */
[----:B------:R-:W-:Y:S02]  /*46f0*/  UPRMT UR38, UR10, 0x654, UR17 ;  /* 0x000006540a267896 */ /* 0x000fe40008000011 */
[----:B---3--:R-:W-:Y:S02]  /*4700*/  USHF.R.U32.HI UR41, URZ, UR49, UR41 ;  /* 0x00000031ff297299 */ /* 0x008fe40008011629 */
[----:B------:R-:W-:-:S11]  /*4710*/  UISETP.NE.AND UP2, UPT, UR4, 0x1, UPT ;  /* 0x000000010400788c */ /* 0x000fd6000bf45270 */
.L_x_97:
[C---:B------:R-:W-:Y:S02]  /*4720*/  LEA R12, R14.reuse, UR21, 0x3 ;  /* 0x000000150e0c7c11 */ /* 0x040fe4000f8e18ff */
[----:B------:R-:W-:Y:S02]  /*4730*/  SHF.L.U32 R9, R13, 0x1f, RZ ;  /* 0x0000001f0d097819 */ /* 0x000fe400000006ff */
[----:B------:R-:W-:Y:S02]  /*4740*/  LEA R10, R14, UR21, 0x4 ;  /* 0x000000150e0a7c11 */ /* 0x000fe4000f8e20ff */
[----:B--2---:R-:W2:Y:S02]  /*4750*/  SYNCS.PHASECHK.TRANS64.TRYWAIT P0, [R12+URZ+0xa0], R9 ;  /* 0x0000a0090c0075a7 */ /* 0x004ea400080011ff */
[----:B--2---:R-:W-:Y:S05]  /*4760*/  @!P0 BRA `(.L_x_87) ;  /* 0x0000005800e08947 */ /* 0x004fea0003800000 */
.L_x_182:
[----:B--2---:R-:W2:Y:S01]  /*4770*/  LDS.128 R8, [R10+0x130] ;  /* 0x000130000a087984 */ /* 0x004ea20000000c00 */
[----:B------:R-:W-:Y:S01]  /*4780*/  UISETP.GE.AND UP0, UPT, UR42, 0x1, UPT ;  /* 0x000000012a00788c */ /* 0x000fe2000bf06270 */
[----:B------:R-:W-:Y:S01]  /*4790*/  @!PT LDS RZ, [RZ] ;  /* 0x00000000fffff984 */ /* 0x000fe20000000800 */
[----:B------:R-:W-:Y:S01]  /*47a0*/  @!PT LDS RZ, [RZ] ;  /* 0x00000000fffff984 */ /* 0x000fe20000000800 */
[----:B------:R-:W-:Y:S01]  /*47b0*/  @!PT LDS RZ, [RZ] ;  /* 0x00000000fffff984 */ /* 0x000fe20000000800 */
[----:B------:R-:W-:Y:S01]  /*47c0*/  @!PT LDS RZ, [RZ] ;  /* 0x00000000fffff984 */ /* 0x000fe20000000800 */
[----:B------:R3:W-:Y:S06]  /*47d0*/  MEMBAR.ALL.CTA ;  /* 0x0000000000007992 */ /* 0x0007ec0000008000 */
[----:B---3--:R-:W3:Y:S01]  /*47e0*/  FENCE.VIEW.ASYNC.S ;  /* 0x00000000000073c6 */ /* 0x008ee20000000000 */
[----:B--2---:R-:W-:Y:S11]  /*47f0*/  LOP3.LUT P0, RZ, R10, 0x1, RZ, 0xc0, !PT ;  /* 0x000000010aff7812 */ /* 0x004ff6000780c0ff */
[----:B------:R-:W-:Y:S02]  /*4800*/  @!UPT UIADD3 URZ, UPT, UPT, URZ, URZ, URZ ;  /* 0x000000fffffff290 */ /* 0x000fe4000fffe0ff */
[----:B---3--:R-:W-:Y:S01]  /*4810*/  VOTEU.ANY UP1, P0 ;  /* 0x0000000000ff7886 */ /* 0x008fe20000020100 */
[----:B------:R-:W-:Y:S11]  /*4820*/  PLOP3.LUT P0, PT, PT, PT, UP1, 0x80, 0x8 ;  /* 0x000000000008781c */ /* 0x000ff60003f0f018 */
[----:B------:R-:W-:Y:S02]  /*4830*/  @!UPT UIADD3 URZ, UPT, UPT, URZ, URZ, URZ ;  /* 0x000000fffffff290 */ /* 0x000fe4000fffe0ff */
[----:B------:R-:W-:Y:S02]  /*4840*/  @P0 SHF.R.U32.HI R0, RZ, 0x10, R9 ;  /* 0x00000010ff000819 */ /* 0x000fe40000011609 */
[----:B------:R-:W-:Y:S02]  /*4850*/  @P0 MOV R6, R8 ;  /* 0x0000000800060202 */ /* 0x000fe40000000f00 */
[----:B------:R-:W-:Y:S01]  /*4860*/  @P0 R2UR UR4, R0 ;  /* 0x00000000000402ca */ /* 0x000fe200000e0000 */
[----:B------:R-:W-:Y:S01]  /*4870*/  VIADD R0, R12, 0xb0 ;  /* 0x000000b00c007836 */ /* 0x000fe20000000000 */
[----:B------:R-:W-:Y:S02]  /*4880*/  @P0 LOP3.LUT R8, R9, 0xffff, RZ, 0xc0, !PT ;  /* 0x0000ffff09080812 */ /* 0x000fe400078ec0ff */
[----:B------:R-:W-:Y:S02]  /*4890*/  @P0 R2UR UR6, R6 ;  /* 0x00000000060602ca */ /* 0x000fe400000e0000 */
[----:B------:R-:W-:Y:S02]  /*48a0*/  PRMT R0, RZ, 0x654, R0 ;  /* 0x00000654ff007816 */ /* 0x000fe40000000000 */
[----:B------:R-:W-:Y:S02]  /*48b0*/  @P0 R2UR UR5, R8 ;  /* 0x00000000080502ca */ /* 0x000fe400000e0000 */
[----:B------:R2:W-:Y:S03]  /*48c0*/  SYNCS.ARRIVE.TRANS64.RED.A1T0 RZ, [R0+URZ], RZ ;  /* 0x000000ff00ff79a7 */ /* 0x0005e600081004ff */
[----:B------:R-:W-:Y:S04]  /*48d0*/  @UP1 UMOV UR29, UR4 ;  /* 0x00000004001d1c82 */ /* 0x000fe80008000000 */
[----:B------:R-:W-:Y:S04]  /*48e0*/  @UP1 UMOV UR14, UR6 ;  /* 0x00000006000e1c82 */ /* 0x000fe80008000000 */
[----:B------:R-:W-:Y:S01]  /*48f0*/  @UP1 UMOV UR13, UR5 ;  /* 0x00000005000d1c82 */ /* 0x000fe20008000000 */
[----:B------:R-:W-:Y:S05]  /*4900*/  BRA.U !UP0, `(.L_x_88) ;  /* 0x0000000108a47547 */ /* 0x000fea000b800000 */
[----:B------:R-:W-:Y:S02]  /*4910*/  UIMAD.WIDE.U32 UR18, UR13, UR47, URZ ;  /* 0x0000002f0d1272a5 */ /* 0x000fe4000f8e00ff */
[----:B------:R-:W-:Y:S02]  /*4920*/  UIMAD.WIDE.U32 UR26, UR14, UR44, URZ ;  /* 0x0000002c0e1a72a5 */ /* 0x000fe4000f8e00ff */
[----:B------:R-:W-:Y:S02]  /*4930*/  USEL UR4, UR30, UR41, !UP5 ;  /* 0x000000291e047287 */ /* 0x000fe4000e800000 */
[----:B------:R-:W-:Y:S02]  /*4940*/  USEL UR7, UR31, UR43, !UP6 ;  /* 0x0000002b1f077287 */ /* 0x000fe4000f000000 */
[----:B-1----:R-:W-:Y:S02]  /*4950*/  UIMAD.WIDE.U32 UR8, UR4, UR22, URZ ;  /* 0x00000016040872a5 */ /* 0x002fe4000f8e00ff */
[----:B------:R-:W-:Y:S01]  /*4960*/  UIMAD.WIDE.U32 UR10, UR7, UR22, URZ ;  /* 0x00000016070a72a5 */ /* 0x000fe2000f8e00ff */
[----:B------:R-:W-:Y:S02]  /*4970*/  UMOV UR5, UR19 ;  /* 0x0000001300057c82 */ /* 0x000fe40008000000 */
[----:B------:R-:W-:Y:S03]  /*4980*/  USHF.R.U32.HI UR6, URZ, UR49, UR5 ;  /* 0x00000031ff067299 */ /* 0x000fe60008011605 */
[----:B------:R-:W-:Y:S01]  /*4990*/  UMOV UR5, UR27 ;  /* 0x0000001b00057c82 */ /* 0x000fe20008000000 */
[----:B------:R-:W-:Y:S02]  /*49a0*/  USEL UR6, UR13, UR6, !UP5 ;  /* 0x000000060d067287 */ /* 0x000fe4000e800000 */
[----:B------:R-:W-:Y:S03]  /*49b0*/  USHF.R.U32.HI UR12, URZ, UR45, UR5 ;  /* 0x0000002dff0c7299 */ /* 0x000fe60008011605 */
[----:B------:R-:W-:Y:S02]  /*49c0*/  UMOV UR5, UR9 ;  /* 0x0000000900057c82 */ /* 0x000fe40008000000 */
[----:B------:R-:W-:Y:S03]  /*49d0*/  @UP4 USHF.R.U32.HI UR4, URZ, UR23, UR5 ;  /* 0x00000017ff044299 */ /* 0x000fe60008011605 */
[----:B------:R-:W-:Y:S01]  /*49e0*/  UMOV UR5, UR11 ;  /* 0x0000000b00057c82 */ /* 0x000fe20008000000 */
[----:B------:R-:W-:Y:S02]  /*49f0*/  UIMAD UR4, UR42, UR4, URZ ;  /* 0x000000042a0472a4 */ /* 0x000fe4000f8e02ff */
[----:B------:R-:W-:Y:S02]  /*4a00*/  @UP4 USHF.R.U32.HI UR7, URZ, UR23, UR5 ;  /* 0x00000017ff074299 */ /* 0x000fe40008011605 */
[----:B------:R-:W-:Y:S02]  /*4a10*/  UIMAD.WIDE.U32 UR10, UR6, UR22, URZ ;  /* 0x00000016060a72a5 */ /* 0x000fe4000f8e00ff */
[----:B------:R-:W-:Y:S02]  /*4a20*/  USEL UR5, UR14, UR12, !UP6 ;  /* 0x0000000c0e057287 */ /* 0x000fe4000f000000 */
[----:B------:R-:W-:Y:S02]  /*4a30*/  UIMAD UR8, UR42, UR7, URZ ;  /* 0x000000072a0872a4 */ /* 0x000fe4000f8e02ff */
[----:B------:R-:W-:Y:S03]  /*4a40*/  UISETP.GE.AND UP0, UPT, UR6, UR4, UPT ;  /* 0x000000040600728c */ /* 0x000fe6000bf06270 */
[----:B------:R-:W-:Y:S01]  /*4a50*/  UMOV UR4, UR11 ;  /* 0x0000000b00047c82 */ /* 0x000fe20008000000 */
[----:B------:R-:W-:Y:S02]  /*4a60*/  UISETP.GE.OR UP0, UPT, UR5, UR8, UP0 ;  /* 0x000000080500728c */ /* 0x000fe40008706670 */
[----:B------:R-:W-:Y:S02]  /*4a70*/  USHF.R.U32.HI UR4, URZ, UR23, UR4 ;  /* 0x00000017ff047299 */ /* 0x000fe40008011604 */
[----:B------:R-:W-:Y:S02]  /*4a80*/  UIMAD.WIDE.U32 UR8, UR5, UR22, URZ ;  /* 0x00000016050872a5 */ /* 0x000fe4000f8e00ff */
[----:B------:R-:W-:Y:S04]  /*4a90*/  USEL UR10, UR6, UR4, !UP4 ;  /* 0x00000004060a7287 */ /* 0x000fe8000e000000 */
[----:B------:R-:W-:Y:S01]  /*4aa0*/  UIADD3 UR11, UPT, UPT, -UR10, URZ, URZ ;  /* 0x000000ff0a0b7290 */ /* 0x000fe2000fffe1ff */
[----:B------:R-:W-:Y:S02]  /*4ab0*/  @!UP0 UMOV UR4, UR9 ;  /* 0x0000000900048c82 */ /* 0x000fe40008000000 */
[----:B------:R-:W-:Y:S02]  /*4ac0*/  @!UP0 USHF.R.U32.HI UR4, URZ, UR23, UR4 ;  /* 0x00000017ff048299 */ /* 0x000fe40008011604 */
[----:B------:R-:W-:Y:S02]  /*4ad0*/  UIMAD UR8, UR42, UR11, UR6 ;  /* 0x0000000b2a0872a4 */ /* 0x000fe4000f8e0206 */
[----:B------:R-:W-:Y:S04]  /*4ae0*/  @!UP0 USEL UR4, UR5, UR4, !UP4 ;  /* 0x0000000405048287 */ /* 0x000fe8000e000000 */
[----:B------:R-:W-:Y:S02]  /*4af0*/  @!UP0 UIMAD UR8, UR7, UR8, UR4 ;  /* 0x00000008070882a4 */ /* 0x000fe4000f8e0204 */
[----:B------:R-:W-:Y:S02]  /*4b00*/  @!UP0 UIADD3 UR9, UPT, UPT, UR10, -UR4, URZ ;  /* 0x800000040a098290 */ /* 0x000fe4000fffe0ff */
[----:B------:R-:W-:Y:S02]  /*4b10*/  UIADD3 UR4, UPT, UPT, -UR5, URZ, URZ ;  /* 0x000000ff05047290 */ /* 0x000fe4000fffe1ff */
[----:B------:R-:W-:Y:S02]  /*4b20*/  UIADD3 UR7, UPT, UPT, -UR6, URZ, URZ ;  /* 0x000000ff06077290 */ /* 0x000fe4000fffe1ff */
[----:B------:R-:W-:Y:S02]  /*4b30*/  @!UP0 UIMAD UR6, UR9, UR42, UR5 ;  /* 0x0000002a090682a4 */ /* 0x000fe4000f8e0205 */
[----:B------:R-:W-:Y:S02]  /*4b40*/  UIMAD UR14, UR15, UR4, UR14 ;  /* 0x000000040f0e72a4 */ /* 0x000fe4000f8e020e */
[----:B------:R-:W-:Y:S01]  /*4b50*/  UIMAD UR13, UR46, UR7, UR13 ;  /* 0x000000072e0d72a4 */ /* 0x000fe2000f8e020d */
[----:B------:R-:W-:Y:S02]  /*4b60*/  @!UP0 UMOV UR5, UR8 ;  /* 0x0000000800058c82 */ /* 0x000fe40008000000 */
[----:B------:R-:W-:Y:S02]  /*4b70*/  UIMAD UR14, UR5, UR15, UR14 ;  /* 0x0000000f050e72a4 */ /* 0x000fe4000f8e020e */
[----:B------:R-:W-:Y:S11]  /*4b80*/  UIMAD UR13, UR6, UR46, UR13 ;  /* 0x0000002e060d72a4 */ /* 0x000ff6000f8e020d */
[----:B------:R-:W-:Y:S01]  /*4b90*/  @!UPT UIADD3 URZ, UPT, UPT, URZ, URZ, URZ ;  /* 0x000000fffffff290 */ /* 0x000fe2000fffe0ff */
.L_x_88:
[----:B------:R-:W3:Y:S01]  /*4ba0*/  @!UP2 LDCU.128 UR8, c[0x0][0xb10] ;  /* 0x00016200ff08a7ac */ /* 0x000ee20008000c00 */
[C---:B------:R-:W-:Y:S02]  /*4bb0*/  ISETP.NE.U32.AND P1, PT, R4.reuse, RZ, PT ;  /* 0x000000ff0400720c */ /* 0x040fe40003f25070 */
[----:B------:R-:W-:Y:S02]  /*4bc0*/  ISETP.NE.U32.AND P0, PT, R4, RZ, PT ;  /* 0x000000ff0400720c */ /* 0x000fe40003f05070 */
[C---:B------:R-:W-:Y:S02]  /*4bd0*/  ISETP.NE.AND.EX P1, PT, R5.reuse, RZ, PT, P1 ;  /* 0x000000ff0500720c */ /* 0x040fe40003f25310 */
[----:B------:R-:W-:Y:S01]  /*4be0*/  ISETP.NE.AND.EX P0, PT, R5, RZ, PT, P0 ;  /* 0x000000ff0500720c */ /* 0x000fe20003f05300 */
[----:B------:R-:W4:Y:S01]  /*4bf0*/  @!UP2 LDCU UR5, c[0x0][0xb0c] ;  /* 0x00016180ff05a7ac */ /* 0x000f220008000800 */
[----:B------:R-:W-:Y:S01]  /*4c00*/  SHF.L.U32 R9, R15, 0x1f, RZ ;  /* 0x0000001f0f097819 */ /* 0x000fe200000006ff */
[----:B------:R-:W-:Y:S02]  /*4c10*/  USHF.L.U32 UR35, UR16, 0x7, URZ ;  /* 0x0000000710237899 */ /* 0x000fe400080006ff */
[----:B------:R-:W-:Y:S02]  /*4c20*/  USHF.L.U32 UR34, UR20, 0x7, URZ ;  /* 0x0000000714227899 */ /* 0x000fe400080006ff */
[----:B---3--:R-:W-:Y:S07]  /*4c30*/  UIMAD.WIDE.U32 UR6, UR14, UR8, URZ ;  /* 0x000000080e0672a5 */ /* 0x008fee000f8e00ff */
[----:B------:R-:W-:Y:S01]  /*4c40*/  @!UP2 UMOV UR4, UR7 ;  /* 0x000000070004ac82 */ /* 0x000fe20008000000 */
[----:B----4-:R-:W-:Y:S02]  /*4c50*/  @!UP2 UISETP.NE.AND UP0, UPT, UR5, 0x1, UPT ;  /* 0x000000010500a88c */ /* 0x010fe4000bf05270 */
[----:B------:R-:W-:Y:S02]  /*4c60*/  @!UP2 USHF.R.U32.HI UR4, URZ, UR9, UR4 ;  /* 0x00000009ff04a299 */ /* 0x000fe40008011604 */
[----:B------:R-:W-:Y:S02]  /*4c70*/  UIMAD.WIDE.U32 UR6, UR13, UR11, URZ ;  /* 0x0000000b0d0672a5 */ /* 0x000fe4000f8e00ff */
[----:B------:R-:W-:Y:S02]  /*4c80*/  @!UP2 USEL UR8, UR14, UR4, !UP0 ;  /* 0x000000040e08a287 */ /* 0x000fe4000c000000 */
[----:B------:R-:W-:Y:S03]  /*4c90*/  @!UP2 UISETP.NE.AND UP0, UPT, UR10, 0x1, UPT ;  /* 0x000000010a00a88c */ /* 0x000fe6000bf05270 */
[----:B------:R-:W-:Y:S02]  /*4ca0*/  @!UP2 UMOV UR6, UR7 ;  /* 0x000000070006ac82 */ /* 0x000fe40008000000 */
[----:B------:R-:W3:Y:S02]  /*4cb0*/  @!UP2 LDCU UR4, c[0x0][0xb20] ;  /* 0x00016400ff04a7ac */ /* 0x000ee40008000800 */
[----:B---3--:R-:W-:Y:S04]  /*4cc0*/  @!UP2 USHF.R.U32.HI UR6, URZ, UR4, UR6 ;  /* 0x00000004ff06a299 */ /* 0x008fe80008011606 */
[----:B------:R-:W-:Y:S04]  /*4cd0*/  @!UP2 USEL UR6, UR13, UR6, !UP0 ;  /* 0x000000060d06a287 */ /* 0x000fe8000c000000 */
[----:B------:R-:W-:Y:S02]  /*4ce0*/  @!UP2 UIADD3 UR4, UPT, UPT, -UR8, UR6, URZ ;  /* 0x000000060804a290 */ /* 0x000fe4000fffe1ff */
[----:B------:R-:W-:Y:S02]  /*4cf0*/  @!UP2 UIADD3 UR6, UPT, UPT, UR8, -UR6, URZ ;  /* 0x800000060806a290 */ /* 0x000fe4000fffe0ff */
[----:B------:R-:W-:Y:S02]  /*4d00*/  @!UP2 UIMAD UR14, UR4, UR5, UR14 ;  /* 0x00000005040ea2a4 */ /* 0x000fe4000f8e020e */
[----:B------:R-:W-:Y:S01]  /*4d10*/  @!UP2 UIMAD UR13, UR6, UR10, UR13 ;  /* 0x0000000a060da2a4 */ /* 0x000fe2000f8e020d */
[----:B------:R-:W-:Y:S11]  /*4d20*/  BRA.U UP3, `(.L_x_89) ;  /* 0x0000000103107547 */ /* 0x000ff6000b800000 */
[----:B--2---:R-:W-:Y:S04]  /*4d30*/  MOV R0, UR48 ;  /* 0x0000003000007c02 */ /* 0x004fe80008000f00 */
[----:B------:R-:W-:Y:S04]  /*4d40*/  SHF.L.U32 R11, R0, 0x1f, RZ ;  /* 0x0000001f000b7819 */ /* 0x000fe800000006ff */
[----:B------:R-:W2:Y:S02]  /*4d50*/  SYNCS.PHASECHK.TRANS64.TRYWAIT P2, [UR21+0x98], R11 ;  /* 0x0000980bff0075a7 */ /* 0x000ea40008041115 */
[----:B--2---:R-:W-:Y:S05]  /*4d60*/  @!P2 BRA `(.L_x_90) ;  /* 0x000000540074a947 */ /* 0x004fea0003800000 */
.L_x_89:
[----:B------:R-:W-:Y:S05]  /*4d70*/  @!P1 BRA `(.L_x_91) ;  /* 0x0000000000309947 */ /* 0x000fea0003800000 */
[----:B------:R-:W-:Y:S01]  /*4d80*/  ISETP.NE.U32.AND P1, PT, R2, RZ, PT ;  /* 0x000000ff0200720c */ /* 0x000fe20003f25070 */
[----:B------:R-:W3:Y:S01]  /*4d90*/  LDCU.64 UR4, c[0x0][0x358] ;  /* 0x00006b00ff0477ac */ /* 0x000ee20008000a00 */
[----:B------:R-:W-:Y:S02]  /*4da0*/  IMAD.MOV.U32 R80, RZ, RZ, 0x1 ;  /* 0x00000001ff507424 */ /* 0x000fe400078e00ff */
[----:B------:R-:W-:Y:S11]  /*4db0*/  ISETP.NE.AND.EX P1, PT, R3, RZ, PT, P1 ;  /* 0x000000ff0300720c */ /* 0x000ff60003f25310 */
[----:B------:R-:W-:Y:S02]  /*4dc0*/  @!UPT UIADD3 URZ, UPT, UPT, URZ, URZ, URZ ;  /* 0x000000fffffff290 */ /* 0x000fe4000fffe0ff */
[----:B--2---:R-:W2:Y:S01]  /*4dd0*/  @P1 LDC.64 R10, c[0x0][0x888] ;  /* 0x00022200ff0a1b82 */ /* 0x004ea20000000a00 */
[----:B------:R-:W-:Y:S04]  /*4de0*/  @P1 IMAD R0, R4, UR36, RZ ;  /* 0x0000002404001c24 */ /* 0x000fe8000f8e02ff */
[----:B--2---:R-:W-:Y:S04]  /*4df0*/  @P1 IMAD.WIDE R10, R0, 0x4, R10 ;  /* 0x00000004000a1825 */ /* 0x004fe800078e020a */
[----:B------:R-:W-:Y:S01]  /*4e00*/  HFMA2 R0, -RZ, RZ, 0, 5.9604644775390625e-08 ;  /* 0x00000001ff007431 */ /* 0x000fe200000001ff */
[----:B---3-5:R3:W5:Y:S04]  /*4e10*/  @P1 LDG.E R41, desc[UR4][R10.64] ;  /* 0x000000040a291981 */ /* 0x028768000c1e1900 */
[----:B------:R-:W-:Y:S01]  /*4e20*/  @!P1 PRMT R80, R0, 0x7610, R80 ;  /* 0x0000761000509816 */ /* 0x000fe20000000050 */
[----:B---3--:R-:W4:Y:S06]  /*4e30*/  @!P1 LDC R41, c[0x0][0x880] ;  /* 0x00022000ff299b82 */ /* 0x008f2c0000000800 */
.L_x_91:
[----:B----45:R-:W-:Y:S01]  /*4e40*/  @!P0 FSETP.EQ.AND P1, PT, R41, RZ, PT ;  /* 0x000000ff2900820b */ /* 0x030fe20003f22000 */
[----:B------:R-:W-:Y:S01]  /*4e50*/  @!UPT UIADD3 URZ, UPT, UPT, URZ, URZ, URZ ;  /* 0x000000fffffff290 */ /* 0x000fe2000fffe0ff */
[----:B------:R-:W-:Y:S11]  /*4e60*/  @!P0 BRA `(.L_x_92) ;  /* 0x0000000000188947 */ /* 0x000ff60003800000 */
[----:B------:R-:W-:Y:S02]  /*4e70*/  LOP3.LUT P0, RZ, R80, 0xff, RZ, 0xc0, !PT ;  /* 0x000000ff50ff7812 */ /* 0x000fe4000780c0ff */
[----:B------:R-:W-:Y:S04]  /*4e80*/  ISETP.NE.U32.AND P1, PT, R2, RZ, PT ;  /* 0x000000ff0200720c */ /* 0x000fe80003f25070 */
[----:B------:R-:W-:Y:S04]  /*4e90*/  ISETP.NE.AND.EX P1, PT, R3, RZ, PT, P1 ;  /* 0x000000ff0300720c */ /* 0x000fe80003f25310 */
[----:B------:R-:W-:Y:S03]  /*4ea0*/  PLOP3.LUT P1, PT, P1, PT, PT, 0x8, 0x80 ;  /* 0x000000000080781c */ /* 0x000fe60000f2e170 */
[----:B------:R-:W-:Y:S11]  /*4eb0*/  @P0 FSETP.EQ.AND P1, PT, R41, RZ, PT ;  /* 0x000000ff2900020b */ /* 0x000ff60003f22000 */
[----:B------:R-:W-:Y:S02]  /*4ec0*/  @!UPT UIADD3 URZ, UPT, UPT, URZ, URZ, URZ ;  /* 0x000000fffffff290 */ /* 0x000fe4000fffe0ff */
.L_x_92:
[----:B------:R-:W3:Y:S01]  /*4ed0*/  SYNCS.PHASECHK.TRANS64.TRYWAIT P2, [UR21+0x70], R9 ;  /* 0x00007009ff0075a7 */ /* 0x000ee20008041115 */
[----:B------:R-:W-:Y:S04]  /*4ee0*/  ELECT P0, URZ, PT ;  /* 0x0000000000ff782f */ /* 0x000fe80003800000 */
[----:B------:R-:W-:Y:S11]  /*4ef0*/  PLOP3.LUT P1, PT, P1, P0, PT, 0xf2, 0x2f ;  /* 0x00000000002f781c */ /* 0x000ff60000f21e72 */
[----:B------:R-:W-:Y:S02]  /*4f00*/  @!UPT UIADD3 URZ, UPT, UPT, URZ, URZ, URZ ;  /* 0x000000fffffff290 */ /* 0x000fe4000fffe0ff */
[----:B------:R-:W-:Y:S05]  /*4f10*/  @!P1 IADD3 R8, P0, PT, R16, 0x580, RZ ;  /* 0x0000058010089810 */ /* 0x000fea0007f1e0ff */
[----:B------:R-:W-:Y:S01]  /*4f20*/  @!P1 IMAD.X R6, RZ, RZ, R17, P0 ;  /* 0x000000ffff069224 */ /* 0x000fe200000e0611 */
[----:B---3--:R-:W-:Y:S07]  /*4f30*/  @!P2 BRA `(.L_x_93) ;  /* 0x000000540018a947 */ /* 0x008fee0003800000 */
.L_x_185:
[----:B------:R-:W-:Y:S01]  /*4f40*/  @!P1 R2UR UR5, R8 ;  /* 0x00000000080592ca */ /* 0x000fe200000e0000 */
[----:B------:R-:W-:Y:S01]  /*4f50*/  VOTEU.ALL UP0, P1 ;  /* 0x0000000000ff7886 */ /* 0x000fe20000800000 */
[----:B------:R-:W-:Y:S01]  /*4f60*/  @!P1 R2UR UR4, R6 ;  /* 0x00000000060492ca */ /* 0x000fe200000e0000 */
[----:B--2---:R-:W-:Y:S01]  /*4f70*/  @!P1 IMAD.MOV.U32 R0, RZ, RZ, 0x2000 ;  /* 0x00002000ff009424 */ /* 0x004fe200078e00ff */
[----:B------:R-:W-:Y:S01]  /*4f80*/  UMOV UR6, 0x0 ;  /* 0x0000000000067882 */ /* 0x000fe20000000000 */
[----:B------:R-:W-:Y:S01]  /*4f90*/  UMOV UR7, 0x10000000 ;  /* 0x1000000000077882 */ /* 0x000fe20000000000 */
[----:B------:R-:W-:Y:S01]  /*4fa0*/  @!UP0 UIADD3 UR32, UPT, UPT, UR21, 0x200, URZ ;  /* 0x0000020015208890 */ /* 0x000fe2000fffe0ff */
[----:B------:R-:W-:Y:S01]  /*4fb0*/  @!P1 IADD3 R8, P0, PT, R16, 0x580, RZ ;  /* 0x0000058010089810 */ /* 0x000fe20007f1e0ff */
[----:B------:R-:W-:Y:S04]  /*4fc0*/  VOTEU.ALL UP0, P1 ;  /* 0x0000000000ff7886 */ /* 0x000fe80000800000 */
[----:B------:R-:W-:Y:S02]  /*4fd0*/  @!P1 IMAD.X R6, RZ, RZ, R17, P0 ;  /* 0x000000ffff069224 */ /* 0x000fe400000e0611 */
[----:B------:R-:W-:Y:S02]  /*4fe0*/  IMAD.U32 R10, RZ, RZ, UR5 ;  /* 0x00000005ff0a7e24 */ /* 0x000fe4000f8e00ff */
[----:B------:R-:W-:Y:S03]  /*4ff0*/  IMAD.U32 R11, RZ, RZ, UR4 ;  /* 0x00000004ff0b7e24 */ /* 0x000fe6000f8e00ff */
[----:B------:R-:W-:Y:S02]  /*5000*/  @!P1 R2UR UR4, R10 ;  /* 0x000000000a0492ca */ /* 0x000fe400000e0000 */
[----:B------:R-:W-:Y:S11]  /*5010*/  @!P1 R2UR UR5, R11 ;  /* 0x000000000b0592ca */ /* 0x000ff600000e0000 */
[----:B------:R-:W-:Y:S02]  /*5020*/  @!UPT UIADD3 URZ, UPT, UPT, URZ, URZ, URZ ;  /* 0x000000fffffff290 */ /* 0x000fe4000fffe0ff */
[----:B------:R2:W-:Y:S01]  /*5030*/  @!UP0 UTMALDG.3D [UR32], [UR4], desc[UR6] ;  /* 0x00000620040085b4 */ /* 0x0005e20008011000 */
[----:B------:R2:W-:Y:S01]  /*5040*/  @!P1 SYNCS.ARRIVE.TRANS64.RED.A0TR RZ, [UR21+0x50], R0 ;  /* 0x00005000ffff99a7 */ /* 0x0005e20008300415 */
[----:B------:R-:W-:Y:S01]  /*5050*/  SYNCS.ARRIVE.TRANS64.RED.A1T0 RZ, [UR40], RZ ;  /* 0x000000ffffff79a7 */ /* 0x000fe20008100428 */
[----:B------:R-:W3:Y:S02]  /*5060*/  SYNCS.PHASECHK.TRANS64.TRYWAIT P2, [UR21+0x78], R9 ;  /* 0x00007809ff0075a7 */ /* 0x000ee40008041115 */
[----:B--23--:R-:W-:Y:S05]  /*5070*/  @!P2 BRA `(.L_x_94) ;  /* 0x0000005000e0a947 */ /* 0x00cfea0003800000 */
.L_x_187:
        /* <DEDUP_REMOVED lines=8> */
[----:B------:R-:W-:Y:S01]  /*5100*/  @!UP0 UIADD3 UR24, UPT, UPT, UR21, 0x2200, URZ ;  /* 0x0000220015188890 */ /* 0x000fe2000fffe0ff */
[----:B------:R-:W-:Y:S01]  /*5110*/  VOTEU.ALL UP0, P1 ;  /* 0x0000000000ff7886 */ /* 0x000fe20000800000 */
[----:B------:R-:W-:Y:S01]  /*5120*/  UMOV UR27, UR35 ;  /* 0x00000023001b7c82 */ /* 0x000fe20008000000 */
[----:B------:R-:W-:Y:S02]  /*5130*/  UMOV UR28, UR36 ;  /* 0x00000024001c7c82 */ /* 0x000fe40008000000 */
[----:B------:R-:W-:Y:S02]  /*5140*/  IMAD.U32 R10, RZ, RZ, UR5 ;  /* 0x00000005ff0a7e24 */ /* 0x000fe4000f8e00ff */
[----:B------:R-:W-:Y:S02]  /*5150*/  IMAD.U32 R11, RZ, RZ, UR4 ;  /* 0x00000004ff0b7e24 */ /* 0x000fe4000f8e00ff */
[----:B------:R-:W-:Y:S01]  /*5160*/  @!P1 IMAD.X R6, RZ, RZ, R17, P0 ;  /* 0x000000ffff069224 */ /* 0x000fe200000e0611 */
        /* <DEDUP_REMOVED lines=8> */
.L_x_189:
[----:B------:R-:W-:Y:S01]  /*51f0*/  @!P1 R2UR UR5, R8 ;  /* 0x00000000080592ca */ /* 0x000fe200000e0000 */
[----:B------:R-:W-:Y:S01]  /*5200*/  VOTEU.ALL UP0, P1 ;  /* 0x0000000000ff7886 */ /* 0x000fe20000800000 */
[----:B------:R-:W-:Y:S01]  /*5210*/  @!P1 R2UR UR4, R6 ;  /* 0x00000000060492ca */ /* 0x000fe200000e0000 */
[----:B--2---:R-:W-:Y:S01]  /*5220*/  @!P1 IMAD.MOV.U32 R0, RZ, RZ, 0x2000 ;  /* 0x00002000ff009424 */ /* 0x004fe200078e00ff */
[----:B------:R-:W-:Y:S01]  /*5230*/  UMOV UR6, 0x0 ;  /* 0x0000000000067882 */ /* 0x000fe20000000000 */
[----:B------:R-:W-:Y:S01]  /*5240*/  UMOV UR7, 0x10000000 ;  /* 0x1000000000077882 */ /* 0x000fe20000000000 */
[----:B------:R-:W-:Y:S01]  /*5250*/  @!UP0 UIADD3 UR18, UPT, UPT, UR34, 0x40, URZ ;  /* 0x0000004022128890 */ /* 0x000fe2000fffe0ff */
[----:B------:R-:W-:Y:S01]  /*5260*/  VIADD R14, R14, 0x1 ;  /* 0x000000010e0e7836 */ /* 0x000fe20000000000 */
[----:B------:R-:W-:Y:S01]  /*5270*/  @!UP0 UIADD3 UR16, UPT, UPT, UR21, 0x4200, URZ ;  /* 0x0000420015108890 */ /* 0x000fe2000fffe0ff */
[----:B------:R-:W-:Y:S01]  /*5280*/  VOTEU.ALL UP0, P1 ;  /* 0x0000000000ff7886 */ /* 0x000fe20000800000 */
[----:B------:R-:W-:Y:S01]  /*5290*/  UMOV UR19, UR35 ;  /* 0x0000002300137c82 */ /* 0x000fe20008000000 */
[----:B------:R-:W-:Y:S02]  /*52a0*/  UMOV UR20, UR36 ;  /* 0x0000002400147c82 */ /* 0x000fe40008000000 */
        /* <DEDUP_REMOVED lines=10> */
.L_x_191:
[----:B------:R-:W-:Y:S01]  /*5350*/  @!P1 IADD3 R6, P0, PT, R16, 0x580, RZ ;  /* 0x0000058010069810 */ /* 0x000fe20007f1e0ff */
[----:B------:R-:W-:Y:S01]  /*5360*/  VOTEU.ALL UP0, P1 ;  /* 0x0000000000ff7886 */ /* 0x000fe20000800000 */
[----:B------:R-:W-:Y:S01]  /*5370*/  UMOV UR6, 0x0 ;  /* 0x0000000000067882 */ /* 0x000fe20000000000 */
[----:B------:R-:W-:Y:S01]  /*5380*/  UMOV UR7, 0x10000000 ;  /* 0x1000000000077882 */ /* 0x000fe20000000000 */
[----:B------:R-:W-:Y:S01]  /*5390*/  @!P1 R2UR UR5, R6 ;  /* 0x00000000060592ca */ /* 0x000fe200000e0000 */
[----:B--2---:R-:W-:Y:S01]  /*53a0*/  @!P1 IMAD.X R0, RZ, RZ, R17, P0 ;  /* 0x000000ffff009224 */ /* 0x004fe200000e0611 */
[----:B------:R-:W-:Y:S01]  /*53b0*/  @!UP0 UIADD3 UR10, UPT, UPT, UR34, 0x60, URZ ;  /* 0x00000060220a8890 */ /* 0x000fe2000fffe0ff */
[----:B------:R-:W-:Y:S01]  /*53c0*/  R2UR UR18, R82 ;  /* 0x00000000521272ca */ /* 0x000fe200000e0000 */
[----:B------:R-:W-:Y:S01]  /*53d0*/  @!UP0 UIADD3 UR8, UPT, UPT, UR21, 0x6200, URZ ;  /* 0x0000620015088890 */ /* 0x000fe2000fffe0ff */
[----:B------:R-:W-:Y:S01]  /*53e0*/  R2UR UR16, R83 ;  /* 0x00000000531072ca */ /* 0x000fe200000e0000 */
[----:B------:R-:W-:Y:S01]  /*53f0*/  @!UP0 UIADD3 UR9, UPT, UPT, UR21, 0x68, URZ ;  /* 0x0000006815098890 */ /* 0x000fe2000fffe0ff */
[----:B------:R-:W-:Y:S01]  /*5400*/  @!P1 R2UR UR4, R0 ;  /* 0x00000000000492ca */ /* 0x000fe200000e0000 */
[----:B------:R-:W-:Y:S01]  /*5410*/  VOTEU.ALL UP0, P1 ;  /* 0x0000000000ff7886 */ /* 0x000fe20000800000 */
[----:B------:R-:W-:Y:S01]  /*5420*/  UMOV UR11, UR35 ;  /* 0x00000023000b7c82 */ /* 0x000fe20008000000 */
[----:B------:R-:W-:Y:S01]  /*5430*/  UMOV UR12, UR36 ;  /* 0x00000024000c7c82 */ /* 0x000fe20008000000 */
[C---:B------:R-:W-:Y:S01]  /*5440*/  ISETP.NE.AND P0, PT, R14.reuse, 0x2, PT ;  /* 0x000000020e00780c */ /* 0x040fe20003f05270 */
[----:B------:R-:W-:Y:S01]  /*5450*/  UPLOP3.LUT UP3, UPT, UPT, UPT, UPT, 0x80, 0x8 ;  /* 0x000000000008789c */ /* 0x000fe20003f6f070 */
[----:B------:R-:W-:Y:S01]  /*5460*/  IMAD.U32 R8, RZ, RZ, UR5 ;  /* 0x00000005ff087e24 */ /* 0x000fe2000f8e00ff */
[----:B------:R-:W-:Y:S01]  /*5470*/  LOP3.LUT R15, R15, 0x1, RZ, 0x3c, !PT ;  /* 0x000000010f0f7812 */ /* 0x000fe200078e3cff */
[----:B------:R-:W-:Y:S01]  /*5480*/  UMOV UR36, UR29 ;  /* 0x0000001d00247c82 */ /* 0x000fe20008000000 */
[----:B------:R-:W-:Y:S01]  /*5490*/  SEL R0, RZ, 0x1, P0 ;  /* 0x00000001ff007807 */ /* 0x000fe20000000000 */
[----:B------:R-:W-:Y:S01]  /*54a0*/  UIADD3 UR20, UPT, UPT, UR13, UR18, URZ ;  /* 0x000000120d147290 */ /* 0x000fe2000fffe0ff */
[----:B------:R-:W-:Y:S01]  /*54b0*/  SEL R14, R14, RZ, P0 ;  /* 0x000000ff0e0e7207 */ /* 0x000fe20000000000 */
[----:B------:R-:W-:Y:S01]  /*54c0*/  UIADD3 UR16, UPT, UPT, UR14, UR16, URZ ;  /* 0x000000100e107290 */ /* 0x000fe2000fffe0ff */
[----:B------:R-:W-:Y:S01]  /*54d0*/  IMAD.U32 R9, RZ, RZ, UR4 ;  /* 0x00000004ff097e24 */ /* 0x000fe2000f8e00ff */
[----:B------:R-:W-:Y:S02]  /*54e0*/  @!P1 R2UR UR4, R8 ;  /* 0x00000000080492ca */ /* 0x000fe400000e0000 */
[----:B------:R-:W-:Y:S02]  /*54f0*/  LOP3.LUT R13, R13, R0, RZ, 0x3c, !PT ;  /* 0x000000000d0d7212 */ /* 0x000fe400078e3cff */
[----:B------:R-:W-:Y:S11]  /*5500*/  @!P1 R2UR UR5, R9 ;  /* 0x00000000090592ca */ /* 0x000ff600000e0000 */
[----:B------:R-:W-:Y:S02]  /*5510*/  @!UPT UIADD3 URZ, UPT, UPT, URZ, URZ, URZ ;  /* 0x000000fffffff290 */ /* 0x000fe4000fffe0ff */
[----:B------:R2:W-:Y:S01]  /*5520*/  @!UP0 UTMALDG.3D [UR8], [UR4], desc[UR6] ;  /* 0x00000608040085b4 */ /* 0x0005e20008011000 */
[----:B------:R2:W-:Y:S01]  /*5530*/  @!P1 SYNCS.ARRIVE.TRANS64.RED.A0TR RZ, [UR21+0x68], R7 ;  /* 0x00006807ffff99a7 */ /* 0x0005e20008300415 */
[----:B------:R-:W-:Y:S01]  /*5540*/  SYNCS.ARRIVE.TRANS64.RED.A1T0 RZ, [UR37], RZ ;  /* 0x000000ffffff79a7 */ /* 0x000fe20008100425 */
[----:B------:R-:W-:Y:S05]  /*5550*/  BRA.U UP1, `(.L_x_97) ;  /* 0xfffffff101707547 */ /* 0x000fea000b83ffff */
[----:B------:R-:W-:-:S04]  /*5560*/  SHF.L.U32 R3, R15, 0x1f, RZ ;  /* 0x0000001f0f037819 */ /* 0x000fc800000006ff */
[----:B------:R-:W3:Y:S02]  /*5570*/  SYNCS.PHASECHK.TRANS64.TRYWAIT P0, [UR21+0x70], R3 ;  /* 0x00007003ff0075a7 */ /* 0x000ee40008001115 */
[----:B---3--:R-:W-:Y:S05]  /*5580*/  @!P0 BRA `(.L_x_98) ;  /* 0x0000004c00e48947 */ /* 0x008fea0003800000 */
.L_x_193:
[----:B------:R-:W4:Y:S02]  /*5590*/  SYNCS.PHASECHK.TRANS64.TRYWAIT P0, [UR21+0x78], R3 ;  /* 0x00007803ff0075a7 */ /* 0x000f240008001115 */
[----:B----4-:R-:W-:Y:S05]  /*55a0*/  @!P0 BRA `(.L_x_99) ;  /* 0x0000004c00f48947 */ /* 0x010fea0003800000 */
.L_x_195:
[----:B------:R-:W4:Y:S02]  /*55b0*/  SYNCS.PHASECHK.TRANS64.TRYWAIT P0, [UR21+0x80], R3 ;  /* 0x00008003ff0075a7 */ /* 0x000f240008001115 */
[----:B----4-:R-:W-:Y:S05]  /*55c0*/  @!P0 BRA `(.L_x_100) ;  /* 0x0000005000048947 */ /* 0x010fea0003800000 */
.L_x_197:
[----:B---3--:R-:W-:-:S07]  /*55d0*/  MOV R0, UR21 ;  /* 0x0000001500007c02 */ /* 0x008fce0008000f00 */
.L_x_101:
[----:B---3--:R-:W-:-:S04]  /*55e0*/  SHF.L.U32 R3, R15, 0x1f, RZ ;  /* 0x0000001f0f037819 */ /* 0x008fc800000006ff */
[----:B------:R3:W4:Y:S03]  /*55f0*/  SYNCS.PHASECHK.TRANS64.TRYWAIT P0, [R0+URZ+0x88], R3 ;  /* 0x00008803000075a7 */ /* 0x00072600080011ff */
[----:B----4-:R-:W-:Y:S05]  /*5600*/  @!P0 NANOSLEEP.SYNCS 0x989680 ;  /* 0x009896800000895d */ /* 0x010fea0003900000 */
[----:B------:R-:W4:Y:S02]  /*5610*/  @!P0 SYNCS.PHASECHK.TRANS64 P0, [R0+URZ+0x88], R3 ;  /* 0x00008803000085a7 */ /* 0x000f2400080010ff */
[----:B-12-4-:R-:W-:Y:S05]  /*5620*/  @P0 EXIT ;  /* 0x000000000000094d */ /* 0x016fea0003800000 */
[----:B------:R-:W-:Y:S05]  /*5630*/  BRA `(.L_x_101) ;  /* 0xfffffffc00e87947 */ /* 0x000fea000383ffff */
.L_x_86:
[----:B------:R-:W-:-:S06]  /*5640*/  UISETP.GE.AND UP0, UPT, UR13, 0x4, UPT ;  /* 0x000000040d00788c */ /* 0x000fcc000bf06270 */
[----:B------:R-:W-:-:S13]  /*5650*/  PLOP3.LUT P0, PT, PT, PT, UP0, 0x80, 0x8 ;  /* 0x000000000008781c */ /* 0x000fda0003f0f008 */
[----:B------:R-:W-:Y:S05]  /*5660*/  @!P0 EXIT ;  /* 0x000000000000894d */ /* 0x000fea0003800000 */
[----:B------:R-:W1:Y:S08]  /*5670*/  S2UR UR4, SR_CgaCtaId ;  /* 0x00000000000479c3 */ /* 0x000e700000008800 */
[----:B------:R-:W-:Y:S01]  /*5680*/  BAR.SYNC.DEFER_BLOCKING 0x6, 0xa0 ;  /* 0x0182800000007b1d */ /* 0x000fe20000010000 */
[C---:B------:R-:W-:Y:S01]  /*5690*/  IMAD.SHL.U32 R3, R95.reuse, 0x20, RZ ;  /* 0x000000205f037824 */ /* 0x040fe200078e00ff */
[C---:B------:R-:W-:Y:S01]  /*56a0*/  SHF.L.U32 R37, R95.reuse, 0x10, RZ ;  /* 0x000000105f257819 */ /* 0x040fe200000006ff */
[C---:B------:R-:W-:Y:S01]  /*56b0*/  IMAD.SHL.U32 R94, R95.reuse, 0x4, RZ ;  /* 0x000000045f5e7824 */ /* 0x040fe200078e00ff */
[----:B------:R-:W-:Y:S01]  /*56c0*/  LOP3.LUT R96, R95, 0x60, RZ, 0xc0, !PT ;  /* 0x000000605f607812 */ /* 0x000fe200078ec0ff */
[----:B------:R-:W-:Y:S01]  /*56d0*/  HFMA2 R91, -RZ, RZ, 0, 5.9604644775390625e-08 ;  /* 0x00000001ff5b7431 */ /* 0x000fe200000001ff */
[----:B------:R-:W-:-:S02]  /*56e0*/  UMOV UR44, 0x400 ;  /* 0x00000400002c7882 */ /* 0x000fc40000000000 */
[----:B------:R-:W2:Y:S01]  /*56f0*/  LDC.64 R78, c[0x0][0x8b0] ;  /* 0x00022c00ff4e7b82 */ /* 0x000ea20000000a00 */
[----:B------:R-:W-:Y:S01]  /*5700*/  LOP3.LUT R5, R3, 0xc0, RZ, 0xc0, !PT ;  /* 0x000000c003057812 */ /* 0x000fe200078ec0ff */
[----:B------:R-:W-:Y:S01]  /*5710*/  HFMA2 R89, -RZ, RZ, 0, 0 ;  /* 0x00000000ff597431 */ /* 0x000fe200000001ff */
[----:B------:R-:W-:Y:S01]  /*5720*/  LOP3.LUT R93, R95, 0x2, RZ, 0xc0, !PT ;  /* 0x000000025f5d7812 */ /* 0x000fe200078ec0ff */
[----:B------:R-:W-:Y:S01]  /*5730*/  IMAD.MOV.U32 R36, RZ, RZ, RZ ;  /* 0x000000ffff247224 */ /* 0x000fe200078e00ff */
[----:B------:R-:W-:Y:S01]  /*5740*/  LOP3.LUT R94, R5, 0x18, R94, 0xf8, !PT ;  /* 0x00000018055e7812 */ /* 0x000fe200078ef85e */
[----:B------:R-:W-:Y:S01]  /*5750*/  IMAD.MOV.U32 R87, RZ, RZ, RZ ;  /* 0x000000ffff577224 */ /* 0x000fe200078e00ff */
[----:B------:R-:W-:Y:S01]  /*5760*/  LOP3.LUT R37, R37, 0x600000, RZ, 0xc0, !PT ;  /* 0x0060000025257812 */ /* 0x000fe200078ec0ff */
[----:B------:R-:W3:Y:S01]  /*5770*/  LDC.64 R76, c[0x0][0x8a8] ;  /* 0x00022a00ff4c7b82 */ /* 0x000ee20000000a00 */
[----:B------:R-:W-:Y:S01]  /*5780*/  LOP3.LUT R94, R94, 0xf20, R3, 0xf8, !PT ;  /* 0x00000f205e5e7812 */ /* 0x000fe200078ef803 */
[----:B------:R-:W4:Y:S01]  /*5790*/  LDCU UR59, c[0x0][0x370] ;  /* 0x00006e00ff3b77ac */ /* 0x000f220008000800 */
[----:B------:R-:W-:-:S02]  /*57a0*/  LOP3.LUT R95, R95, 0x4, RZ, 0xc0, !PT ;  /* 0x000000045f5f7812 */ /* 0x000fc400078ec0ff */
[----:B------:R-:W-:Y:S01]  /*57b0*/  MOV R90, RZ ;  /* 0x000000ff005a7202 */ /* 0x000fe20000000f00 */
[----:B------:R-:W2:Y:S01]  /*57c0*/  LDCU UR43, c[0x0][0xb0c] ;  /* 0x00016180ff2b77ac */ /* 0x000ea20008000800 */
[----:B-1----:R-:W-:Y:S01]  /*57d0*/  ULEA UR44, UR4, UR44, 0x18 ;  /* 0x0000002c042c7291 */ /* 0x002fe2000f8ec0ff */
[----:B------:R-:W1:Y:S03]  /*57e0*/  LDCU UR39, c[0x0][0xb30] ;  /* 0x00016600ff2777ac */ /* 0x000e660008000800 */
[----:B------:R-:W-:Y:S01]  /*57f0*/  UIADD3 UR4, UPT, UPT, UR44, 0x200, URZ ;  /* 0x000002002c047890 */ /* 0x000fe2000fffe0ff */
[----:B------:R-:W1:Y:S04]  /*5800*/  LDCU.64 UR56, c[0x0][0x888] ;  /* 0x00011100ff3877ac */ /* 0x000e680008000a00 */
[----:B------:R-:W4:Y:S01]  /*5810*/  LDS R0, [UR44+0x150] ;  /* 0x0001502cff007984 */ /* 0x000f220008000800 */
[----:B------:R-:W-:Y:S01]  /*5820*/  IMAD.U32 R85, RZ, RZ, UR4 ;  /* 0x00000004ff557e24 */ /* 0x000fe2000f8e00ff */
[----:B------:R-:W1:Y:S03]  /*5830*/  LDCU.64 UR40, c[0x0][0xb28] ;  /* 0x00016500ff2877ac */ /* 0x000e660008000a00 */
[----:B------:R-:W-:Y:S01]  /*5840*/  IMAD R94, R94, 0x2, R85 ;  /* 0x000000025e5e7824 */ /* 0x000fe200078e0255 */
[----:B------:R-:W1:Y:S03]  /*5850*/  LDCU.64 UR62, c[0x0][0x890] ;  /* 0x00011200ff3e77ac */ /* 0x000e660008000a00 */
[--C-:B------:R-:W-:Y:S01]  /*5860*/  IMAD R93, R93, -0x10, R94.reuse ;  /* 0xfffffff05d5d7824 */ /* 0x100fe200078e025e */
[----:B------:R-:W1:Y:S01]  /*5870*/  LDCU.128 UR52, c[0x0][0xb10] ;  /* 0x00016200ff3477ac */ /* 0x000e620008000c00 */
[----:B------:R-:W-:Y:S01]  /*5880*/  IMAD R92, R95, -0x10, R94 ;  /* 0xfffffff05f5c7824 */ /* 0x000fe200078e025e */
[----:B------:R-:W1:Y:S01]  /*5890*/  LDCU UR58, c[0x0][0x374] ;  /* 0x00006e80ff3a77ac */ /* 0x000e620008000800 */
[----:B------:R-:W-:Y:S01]  /*58a0*/  UMOV UR47, URZ ;  /* 0x000000ff002f7c82 */ /* 0x000fe20008000000 */
[----:B------:R-:W-:Y:S01]  /*58b0*/  UMOV UR46, URZ ;  /* 0x000000ff002e7c82 */ /* 0x000fe20008000000 */
[----:B-1234-:R-:W-:-:S07]  /*58c0*/  IMAD.IADD R37, R0, 0x1, R37 ;  /* 0x0000000100257824 */ /* 0x01efce00078e0225 */
.L_x_145:
[----:B------:R-:W-:Y:S02]  /*58d0*/  LEA R3, R87, UR44, 0x3 ;  /* 0x0000002c57037c11 */ /* 0x000fe4000f8e18ff */
[----:B------:R-:W-:Y:S02]  /*58e0*/  SHF.L.U32 R0, R89, 0x1f, RZ ;  /* 0x0000001f59007819 */ /* 0x000fe400000006ff */
[----:B------:R-:W-:Y:S02]  /*58f0*/  LEA R5, R87, UR44, 0x4 ;  /* 0x0000002c57057c11 */ /* 0x000fe4000f8e20ff */
[----:B-1----:R-:W1:Y:S02]  /*5900*/  SYNCS.PHASECHK.TRANS64.TRYWAIT P0, [R3+URZ+0xa0], R0 ;  /* 0x0000a000030075a7 */ /* 0x002e6400080011ff */
[----:B-12---:R-:W-:Y:S05]  /*5910*/  @!P0 BRA `(.L_x_102) ;  /* 0x0000004c00488947 */ /* 0x006fea0003800000 */
.L_x_198:
        /* <DEDUP_REMOVED lines=11> */
[----:B------:R-:W-:Y:S01]  /*59d0*/  PLOP3.LUT P0, PT, PT, PT, UP1, 0x80, 0x8 ;  /* 0x000000000008781c */ /* 0x000fe20003f0f018 */
[----:B------:R-:W-:Y:S11]  /*59e0*/  UP2UR UR61, UPR, URZ, 0x2 ;  /* 0x00000002ff3d7883 */ /* 0x000ff60008000000 */
[----:B------:R-:W-:Y:S01]  /*59f0*/  @!UPT UIADD3 URZ, UPT, UPT, URZ, URZ, URZ ;  /* 0x000000fffffff290 */ /* 0x000fe2000fffe0ff */
[----:B-1----:R-:W-:Y:S02]  /*5a00*/  @P0 SHF.R.U32.HI R0, RZ, 0x10, R5 ;  /* 0x00000010ff000819 */ /* 0x002fe40000011605 */
        /* <DEDUP_REMOVED lines=12> */
[----:B------:R-:W2:Y:S01]  /*5ad0*/  LDCU UR12, c[0x0][0xb20] ;  /* 0x00016400ff0c77ac */ /* 0x000ea20008000800 */
[----:B------:R-:W-:Y:S02]  /*5ae0*/  UIMAD.WIDE.U32 UR4, UR58, UR55, URZ ;  /* 0x000000373a0472a5 */ /* 0x000fe4000f8e00ff */
[----:B------:R-:W-:Y:S02]  /*5af0*/  UIMAD.WIDE.U32 UR6, UR59, UR52, URZ ;  /* 0x000000343b0672a5 */ /* 0x000fe4000f8e00ff */
[----:B------:R-:W-:Y:S02]  /*5b00*/  UISETP.NE.AND UP0, UPT, UR54, 0x1, UPT ;  /* 0x000000013600788c */ /* 0x000fe4000bf05270 */
[----:B------:R-:W-:Y:S02]  /*5b10*/  UIMAD.WIDE.U32 UR8, UR37, UR55, URZ ;  /* 0x00000037250872a5 */ /* 0x000fe4000f8e00ff */
[----:B------:R-:W-:Y:S02]  /*5b20*/  UIMAD.WIDE.U32 UR10, UR38, UR52, URZ ;  /* 0x00000034260a72a5 */ /* 0x000fe4000f8e00ff */
[----:B------:R-:W-:Y:S02]  /*5b30*/  UISETP.NE.AND UP1, UPT, UR43, 0x1, UPT ;  /* 0x000000012b00788c */ /* 0x000fe4000bf25270 */
[----:B------:R-:W-:Y:S01]  /*5b40*/  UISETP.NE.AND UP2, UPT, UR42, 0x1, UPT ;  /* 0x000000012a00788c */ /* 0x000fe2000bf45270 */
[----:B------:R-:W-:Y:S02]  /*5b50*/  UMOV UR4, UR5 ;  /* 0x0000000500047c82 */ /* 0x000fe40008000000 */
[----:B--2---:R-:W-:Y:S03]  /*5b60*/  USHF.R.U32.HI UR5, URZ, UR12, UR4 ;  /* 0x0000000cff057299 */ /* 0x004fe60008011604 */
[----:B------:R-:W-:Y:S02]  /*5b70*/  UMOV UR4, UR7 ;  /* 0x0000000700047c82 */ /* 0x000fe40008000000 */
[----:B------:R-:W-:Y:S02]  /*5b80*/  USHF.R.U32.HI UR7, URZ, UR53, UR4 ;  /* 0x00000035ff077299 */ /* 0x000fe40008011604 */
[----:B------:R-:W-:Y:S02]  /*5b90*/  USEL UR4, UR58, UR5, !UP0 ;  /* 0x000000053a047287 */ /* 0x000fe4000c000000 */
[----:B------:R-:W-:Y:S01]  /*5ba0*/  USEL UR7, UR59, UR7, !UP1 ;  /* 0x000000073b077287 */ /* 0x000fe2000c800000 */
[----:B------:R-:W-:Y:S01]  /*5bb0*/  UMOV UR5, UR9 ;  /* 0x0000000900057c82 */ /* 0x000fe20008000000 */
[----:B------:R-:W-:Y:S02]  /*5bc0*/  UIMAD.WIDE.U32 UR8, UR4, UR40, URZ ;  /* 0x00000028040872a5 */ /* 0x000fe4000f8e00ff */
[----:B------:R-:W-:Y:S03]  /*5bd0*/  USHF.R.U32.HI UR6, URZ, UR12, UR5 ;  /* 0x0000000cff067299 */ /* 0x000fe60008011605 */
[----:B------:R-:W-:Y:S01]  /*5be0*/  UMOV UR5, UR11 ;  /* 0x0000000b00057c82 */ /* 0x000fe20008000000 */
[----:B------:R-:W-:Y:S02]  /*5bf0*/  UIMAD.WIDE.U32 UR10, UR7, UR40, URZ ;  /* 0x00000028070a72a5 */ /* 0x000fe4000f8e00ff */
[----:B------:R-:W-:Y:S02]  /*5c00*/  USHF.R.U32.HI UR12, URZ, UR53, UR5 ;  /* 0x00000035ff0c7299 */ /* 0x000fe40008011605 */
[----:B------:R-:W-:Y:S01]  /*5c10*/  USEL UR6, UR37, UR6, !UP0 ;  /* 0x0000000625067287 */ /* 0x000fe2000c000000 */
[----:B------:R-:W-:Y:S02]  /*5c20*/  UMOV UR5, UR9 ;  /* 0x0000000900057c82 */ /* 0x000fe40008000000 */
[----:B------:R-:W-:Y:S01]  /*5c30*/  UMOV UR10, UR11 ;  /* 0x0000000b000a7c82 */ /* 0x000fe20008000000 */
[----:B------:R-:W-:Y:S02]  /*5c40*/  @UP2 USHF.R.U32.HI UR4, URZ, UR41, UR5 ;  /* 0x00000029ff042299 */ /* 0x000fe40008011605 */
[----:B------:R-:W-:Y:S02]  /*5c50*/  @UP2 USHF.R.U32.HI UR7, URZ, UR41, UR10 ;  /* 0x00000029ff072299 */ /* 0x000fe4000801160a */
[----:B------:R-:W-:Y:S02]  /*5c60*/  UIMAD UR4, UR42, UR4, URZ ;  /* 0x000000042a0472a4 */ /* 0x000fe4000f8e02ff */
        /* <DEDUP_REMOVED lines=8> */
[----:B------:R-:W-:Y:S02]  /*5cf0*/  USEL UR11, UR6, UR4, !UP2 ;  /* 0x00000004060b7287 */ /* 0x000fe4000d000000 */
[----:B------:R-:W-:Y:S02]  /*5d00*/  UIADD3 UR8, UPT, UPT, -UR5, URZ, URZ ;  /* 0x000000ff05087290 */ /* 0x000fe4000fffe1ff */
[----:B------:R-:W-:Y:S01]  /*5d10*/  UIADD3 UR10, UPT, UPT, -UR11, URZ, URZ ;  /* 0x000000ff0b0a7290 */ /* 0x000fe2000fffe1ff */
[----:B------:R-:W-:Y:S01]  /*5d20*/  @!UP0 UMOV UR4, UR9 ;  /* 0x0000000900048c82 */ /* 0x000fe20008000000 */
[----:B------:R-:W-:Y:S02]  /*5d30*/  UIADD3 UR9, UPT, UPT, -UR6, URZ, URZ ;  /* 0x000000ff06097290 */ /* 0x000fe4000fffe1ff */
[----:B------:R-:W-:Y:S02]  /*5d40*/  @!UP0 USHF.R.U32.HI UR4, URZ, UR41, UR4 ;  /* 0x00000029ff048299 */ /* 0x000fe40008011604 */
[----:B------:R-:W-:Y:S02]  /*5d50*/  UIMAD UR10, UR42, UR10, UR6 ;  /* 0x0000000a2a0a72a4 */ /* 0x000fe4000f8e0206 */
[----:B------:R-:W-:Y:S04]  /*5d60*/  @!UP0 USEL UR4, UR5, UR4, !UP2 ;  /* 0x0000000405048287 */ /* 0x000fe8000d000000 */
[----:B------:R-:W-:Y:S02]  /*5d70*/  @!UP0 UIMAD UR10, UR7, UR10, UR4 ;  /* 0x0000000a070a82a4 */ /* 0x000fe4000f8e0204 */
[----:B------:R-:W-:Y:S02]  /*5d80*/  @!UP0 UIADD3 UR11, UPT, UPT, UR11, -UR4, URZ ;  /* 0x800000040b0b8290 */ /* 0x000fe4000fffe0ff */
[----:B------:R-:W-:Y:S02]  /*5d90*/  UIMAD UR7, UR43, UR8, UR38 ;  /* 0x000000082b0772a4 */ /* 0x000fe4000f8e0226 */
[----:B------:R-:W-:Y:S02]  /*5da0*/  @!UP0 UIMAD UR6, UR11, UR42, UR5 ;  /* 0x0000002a0b0682a4 */ /* 0x000fe4000f8e0205 */
[----:B------:R-:W-:Y:S01]  /*5db0*/  UIMAD UR4, UR54, UR9, UR37 ;  /* 0x00000009360472a4 */ /* 0x000fe2000f8e0225 */
[----:B------:R-:W-:Y:S02]  /*5dc0*/  @!UP0 UMOV UR5, UR10 ;  /* 0x0000000a00058c82 */ /* 0x000fe40008000000 */
[----:B------:R-:W-:Y:S02]  /*5dd0*/  UIMAD UR38, UR5, UR43, UR7 ;  /* 0x0000002b052672a4 */ /* 0x000fe4000f8e0207 */
[----:B------:R-:W-:Y:S11]  /*5de0*/  UIMAD UR37, UR6, UR54, UR4 ;  /* 0x00000036062572a4 */ /* 0x000ff6000f8e0204 */
[----:B------:R-:W-:Y:S01]  /*5df0*/  @!UPT UIADD3 URZ, UPT, UPT, URZ, URZ, URZ ;  /* 0x000000fffffff290 */ /* 0x000fe2000fffe0ff */
.L_x_103:
[----:B------:R-:W-:Y:S01]  /*5e00*/  UISETP.NE.AND UP0, UPT, UR39, 0x1, UPT ;  /* 0x000000012700788c */ /* 0x000fe2000bf05270 */
[----:B------:R-:W-:Y:S01]  /*5e10*/  LOP3.LUT P0, RZ, R85, 0x1b0, RZ, 0xc0, !PT ;  /* 0x000001b055ff7812 */ /* 0x000fe2000780c0ff */
[----:B------:R-:W-:Y:S01]  /*5e20*/  USHF.L.U32 UR50, UR16, 0x7, URZ ;  /* 0x0000000710327899 */ /* 0x000fe200080006ff */
[----:B------:R-:W-:Y:S01]  /*5e30*/  BSSY.RECONVERGENT B6, `(.L_x_104) ;  /* 0x0000034000067945 */ /* 0x000fe20003800200 */
[----:B------:R-:W-:Y:S01]  /*5e40*/  USHF.L.U32 UR49, UR20, 0x7, URZ ;  /* 0x0000000714317899 */ /* 0x000fe200080006ff */
[----:B------:R-:W-:Y:S06]  /*5e50*/  IADD3 R87, PT, PT, R87, 0x1, RZ ;  /* 0x0000000157577810 */ /* 0x000fec0007ffe0ff */
[----:B------:R-:W2:Y:S01]  /*5e60*/  @!UP0 LDCU.128 UR12, c[0x0][0xb10] ;  /* 0x00016200ff0c87ac */ /* 0x000ea20008000c00 */
[----:B------:R-:W3:Y:S01]  /*5e70*/  @!UP0 LDCU UR5, c[0x0][0xb0c] ;  /* 0x00016180ff0587ac */ /* 0x000ee20008000800 */
[----:B------:R-:W4:Y:S01]  /*5e80*/  @!UP0 LDCU UR10, c[0x0][0xb20] ;  /* 0x00016400ff0a87ac */ /* 0x000f220008000800 */
[----:B--2---:R-:W-:Y:S02]  /*5e90*/  UIMAD.WIDE.U32 UR8, UR38, UR12, URZ ;  /* 0x0000000c260872a5 */ /* 0x004fe4000f8e00ff */
[----:B------:R-:W-:Y:S02]  /*5ea0*/  UIMAD.WIDE.U32 UR6, UR37, UR15, URZ ;  /* 0x0000000f250672a5 */ /* 0x000fe4000f8e00ff */
[----:B------:R-:W-:Y:S03]  /*5eb0*/  @!UP0 UISETP.NE.AND UP1, UPT, UR14, 0x1, UPT ;  /* 0x000000010e00888c */ /* 0x000fe6000bf25270 */
[----:B------:R-:W-:Y:S01]  /*5ec0*/  @!UP0 UMOV UR4, UR9 ;  /* 0x0000000900048c82 */ /* 0x000fe20008000000 */
[----:B---3--:R-:W-:Y:S02]  /*5ed0*/  @!UP0 UISETP.NE.AND UP2, UPT, UR5, 0x1, UPT ;  /* 0x000000010500888c */ /* 0x008fe4000bf45270 */
[----:B------:R-:W-:Y:S01]  /*5ee0*/  @!UP0 USHF.R.U32.HI UR4, URZ, UR13, UR4 ;  /* 0x0000000dff048299 */ /* 0x000fe20008011604 */
[----:B------:R-:W-:Y:S02]  /*5ef0*/  @!UP0 UMOV UR6, UR7 ;  /* 0x0000000700068c82 */ /* 0x000fe40008000000 */
[----:B----4-:R-:W-:Y:S02]  /*5f00*/  @!UP0 USHF.R.U32.HI UR6, URZ, UR10, UR6 ;  /* 0x0000000aff068299 */ /* 0x010fe40008011606 */
[----:B------:R-:W-:Y:S02]  /*5f10*/  @!UP0 USEL UR7, UR38, UR4, !UP2 ;  /* 0x0000000426078287 */ /* 0x000fe4000d000000 */
[----:B------:R-:W-:Y:S04]  /*5f20*/  @!UP0 USEL UR6, UR37, UR6, !UP1 ;  /* 0x0000000625068287 */ /* 0x000fe8000c800000 */
[----:B------:R-:W-:Y:S02]  /*5f30*/  @!UP0 UIADD3 UR4, UPT, UPT, -UR7, UR6, URZ ;  /* 0x0000000607048290 */ /* 0x000fe4000fffe1ff */
[----:B------:R-:W-:Y:S02]  /*5f40*/  @!UP0 UIADD3 UR6, UPT, UPT, UR7, -UR6, URZ ;  /* 0x8000000607068290 */ /* 0x000fe4000fffe0ff */
[----:B------:R-:W-:Y:S02]  /*5f50*/  @!UP0 UIMAD UR38, UR4, UR5, UR38 ;  /* 0x00000005042682a4 */ /* 0x000fe4000f8e0226 */
[----:B------:R-:W-:Y:S01]  /*5f60*/  @!UP0 UIMAD UR37, UR6, UR14, UR37 ;  /* 0x0000000e062582a4 */ /* 0x000fe2000f8e0225 */
[----:B------:R-:W-:Y:S11]  /*5f70*/  @!P0 BRA `(.L_x_105) ;  /* 0x00000000007c8947 */ /* 0x000ff60003800000 */
[----:B------:R-:W2:Y:S01]  /*5f80*/  LDCU.64 UR8, c[0x4][0x80] ;  /* 0x01001000ff0877ac */ /* 0x000ea20008000a00 */
[----:B------:R-:W-:Y:S01]  /*5f90*/  MOV R2, 0x0 ;  /* 0x0000000000027802 */ /* 0x000fe20000000f00 */
[----:B------:R-:W-:Y:S02]  /*5fa0*/  HFMA2 R12, -RZ, RZ, 0, 5.9604644775390625e-08 ;  /* 0x00000001ff0c7431 */ /* 0x000fe400000001ff */
[----:B------:R-:W-:Y:S01]  /*5fb0*/  IMAD.MOV.U32 R8, RZ, RZ, 0x70 ;  /* 0x00000070ff087424 */ /* 0x000fe200078e00ff */
[----:B------:R3:W4:Y:S01]  /*5fc0*/  LDC.64 R14, c[0x4][R2] ;  /* 0x01000000020e7b82 */ /* 0x0007220000000a00 */
[----:B------:R-:W1:Y:S01]  /*5fd0*/  LDCU.64 UR6, c[0x4][0x88] ;  /* 0x01001100ff0677ac */ /* 0x000e620008000a00 */
[----:B------:R-:W-:Y:S01]  /*5fe0*/  IMAD.MOV.U32 R13, RZ, RZ, RZ ;  /* 0x000000ffff0d7224 */ /* 0x000fe200078e00ff */
[----:B------:R-:W1:Y:S01]  /*5ff0*/  LDCU.64 UR4, c[0x4][0x8] ;  /* 0x01000100ff0477ac */ /* 0x000e620008000a00 */
[----:B--2---:R-:W-:Y:S01]  /*6000*/  MOV R5, UR9 ;  /* 0x0000000900057c02 */ /* 0x004fe20008000f00 */
[----:B------:R-:W-:Y:S01]  /*6010*/  IMAD.U32 R4, RZ, RZ, UR8 ;  /* 0x00000008ff047e24 */ /* 0x000fe2000f8e00ff */
[----:B-1----:R-:W-:Y:S01]  /*6020*/  MOV R7, UR7 ;  /* 0x0000000700077c02 */ /* 0x002fe20008000f00 */
[----:B------:R-:W-:Y:S01]  /*6030*/  IMAD.U32 R6, RZ, RZ, UR6 ;  /* 0x00000006ff067e24 */ /* 0x000fe2000f8e00ff */
[----:B------:R-:W-:Y:S01]  /*6040*/  MOV R11, UR5 ;  /* 0x00000005000b7c02 */ /* 0x000fe20008000f00 */
[----:B------:R-:W-:Y:S02]  /*6050*/  IMAD.U32 R10, RZ, RZ, UR4 ;  /* 0x00000004ff0a7e24 */ /* 0x000fe4000f8e00ff */
[----:B------:R-:W-:Y:S07]  /*6060*/  LEPC R20, `(.L_x_106) ;  /* 0x000000001014794e */ /* 0x000fee0000000000 */
[----:B---345:R-:W-:Y:S05]  /*6070*/  CALL.ABS.NOINC R14 ;  /* 0x000000000e007343 */ /* 0x038fea0003c00000 */
.L_x_106:
[----:B------:R-:W1:Y:S01]  /*6080*/  LDCU.64 UR8, c[0x4][0x80] ;  /* 0x01001000ff0877ac */ /* 0x000e620008000a00 */
[----:B------:R-:W2:Y:S01]  /*6090*/  LDC.64 R2, c[0x4][R2] ;  /* 0x0100000002027b82 */ /* 0x000ea20000000a00 */
[----:B------:R-:W-:Y:S02]  /*60a0*/  HFMA2 R12, -RZ, RZ, 0, 5.9604644775390625e-08 ;  /* 0x00000001ff0c7431 */ /* 0x000fe400000001ff */
[----:B------:R-:W-:Y:S02]  /*60b0*/  IMAD.MOV.U32 R8, RZ, RZ, 0x70 ;  /* 0x00000070ff087424 */ /* 0x000fe400078e00ff */
[----:B------:R-:W-:Y:S01]  /*60c0*/  IMAD.MOV.U32 R13, RZ, RZ, RZ ;  /* 0x000000ffff0d7224 */ /* 0x000fe200078e00ff */
[----:B------:R-:W3:Y:S01]  /*60d0*/  LDCU.64 UR6, c[0x4][0x88] ;  /* 0x01001100ff0677ac */ /* 0x000ee20008000a00 */
[----:B------:R-:W4:Y:S01]  /*60e0*/  LDCU.64 UR4, c[0x4][0x8] ;  /* 0x01000100ff0477ac */ /* 0x000f220008000a00 */
[----:B-1----:R-:W-:Y:S02]  /*60f0*/  MOV R4, UR8 ;  /* 0x0000000800047c02 */ /* 0x002fe40008000f00 */
[----:B------:R-:W-:Y:S02]  /*6100*/  MOV R5, UR9 ;  /* 0x0000000900057c02 */ /* 0x000fe40008000f00 */
[----:B---3--:R-:W-:Y:S01]  /*6110*/  MOV R7, UR7 ;  /* 0x0000000700077c02 */ /* 0x008fe20008000f00 */
[----:B------:R-:W-:Y:S01]  /*6120*/  IMAD.U32 R6, RZ, RZ, UR6 ;  /* 0x00000006ff067e24 */ /* 0x000fe2000f8e00ff */
[----:B----4-:R-:W-:Y:S01]  /*6130*/  MOV R11, UR5 ;  /* 0x00000005000b7c02 */ /* 0x010fe20008000f00 */
[----:B------:R-:W-:Y:S02]  /*6140*/  IMAD.U32 R10, RZ, RZ, UR4 ;  /* 0x00000004ff0a7e24 */ /* 0x000fe4000f8e00ff */
[----:B------:R-:W-:Y:S07]  /*6150*/  LEPC R20, `(.L_x_105) ;  /* 0x000000001014794e */ /* 0x000fee0000000000 */
[----:B--2---:R-:W-:Y:S05]  /*6160*/  CALL.ABS.NOINC R2 ;  /* 0x0000000002007343 */ /* 0x004fea0003c00000 */
.L_x_105:
[----:B------:R-:W-:Y:S05]  /*6170*/  BSYNC.RECONVERGENT B6 ;  /* 0x0000000000067941 */ /* 0x000fea0003800200 */
.L_x_104:
[----:B------:R-:W-:Y:S01]  /*6180*/  R2UR UR4, R84 ;  /* 0x00000000540472ca */ /* 0x000fe200000e0000 */
[----:B------:R-:W-:Y:S01]  /*6190*/  UISETP.NE.U32.AND UP0, UPT, UR62, URZ, UPT ;  /* 0x000000ff3e00728c */ /* 0x000fe2000bf05070 */
[----:B------:R-:W-:Y:S02]  /*61a0*/  ISETP.NE.U32.AND P4, PT, R78, RZ, PT ;  /* 0x000000ff4e00720c */ /* 0x000fe40003f85070 */
[----:B------:R-:W-:Y:S01]  /*61b0*/  ISETP.NE.U32.AND P2, PT, RZ, UR56, PT ;  /* 0x00000038ff007c0c */ /* 0x000fe2000bf45070 */
[----:B------:R-:W-:Y:S01]  /*61c0*/  UISETP.NE.AND.EX UP1, UPT, UR63, URZ, UPT, UP0 ;  /* 0x000000ff3f00728c */ /* 0x000fe2000bf25300 */
[----:B------:R-:W-:Y:S01]  /*61d0*/  ISETP.NE.AND.EX P4, PT, R79, RZ, PT, P4 ;  /* 0x000000ff4f00720c */ /* 0x000fe20003f85340 */
[----:B------:R-:W-:Y:S01]  /*61e0*/  UPLOP3.LUT UP0, UPT, UPT, UPT, UPT, 0x40, 0x4 ;  /* 0x000000000004789c */ /* 0x000fe20003f0e870 */
[----:B------:R-:W-:Y:S05]  /*61f0*/  ISETP.NE.AND.EX P2, PT, RZ, UR57, PT, P2 ;  /* 0x00000039ff007c0c */ /* 0x000fea000bf45320 */
[----:B------:R-:W-:Y:S06]  /*6200*/  UISETP.NE.AND UP2, UPT, UR4, URZ, UPT ;  /* 0x000000ff0400728c */ /* 0x000fec000bf45270 */
[----:B------:R-:W-:Y:S05]  /*6210*/  PLOP3.LUT P1, PT, PT, PT, UP2, 0x80, 0x8 ;  /* 0x000000000008781c */ /* 0x000fea0003f2f028 */
[----:B------:R-:W-:Y:S06]  /*6220*/  @UP2 UPLOP3.LUT UP0, UPT, UPT, UPT, UP1, 0x80, 0x8 ;  /* 0x000000000008289c */ /* 0x000fec0003f0f010 */
[----:B------:R-:W-:Y:S01]  /*6230*/  PLOP3.LUT P0, PT, PT, PT, UP0, 0x80, 0x8 ;  /* 0x000000000008781c */ /* 0x000fe20003f0f008 */
[----:B------:R-:W-:Y:S01]  /*6240*/  @!UPT UIADD3 URZ, UPT, UPT, URZ, URZ, URZ ;  /* 0x000000fffffff290 */ /* 0x000fe2000fffe0ff */
[----:B------:R-:W-:Y:S11]  /*6250*/  BRA.U !UP1, `(.L_x_107) ;  /* 0x00000001093c7547 */ /* 0x000ff6000b800000 */
[----:B------:R-:W-:Y:S01]  /*6260*/  UISETP.NE.U32.AND UP0, UPT, UR56, URZ, UPT ;  /* 0x000000ff3800728c */ /* 0x000fe2000bf05070 */
[----:B-1----:R-:W-:Y:S01]  /*6270*/  HFMA2 R0, -RZ, RZ, 0, 5.9604644775390625e-08 ;  /* 0x00000001ff007431 */ /* 0x002fe200000001ff */
[----:B------:R-:W1:Y:S01]  /*6280*/  LDCU.64 UR8, c[0x0][0x358] ;  /* 0x00006b00ff0877ac */ /* 0x000e620008000a00 */
[----:B------:R-:W-:Y:S01]  /*6290*/  IMAD.MOV.U32 R80, RZ, RZ, 0x1 ;  /* 0x00000001ff507424 */ /* 0x000fe200078e00ff */
[----:B------:R-:W-:Y:S06]  /*62a0*/  UISETP.NE.AND.EX UP0, UPT, UR57, URZ, UPT, UP0 ;  /* 0x000000ff3900728c */ /* 0x000fec000bf05300 */
[----:B------:R-:W-:Y:S05]  /*62b0*/  PLOP3.LUT P3, PT, PT, PT, UP0, 0x80, 0x8 ;  /* 0x000000000008781c */ /* 0x000fea0003f6f008 */
[----:B------:R-:W2:Y:S01]  /*62c0*/  @UP0 LDCU.64 UR4, c[0x0][0x888] ;  /* 0x00011100ff0407ac */ /* 0x000ea20008000a00 */
[----:B------:R-:W-:Y:S07]  /*62d0*/  @UP0 UIMAD UR6, UR36, UR62, URZ ;  /* 0x0000003e240602a4 */ /* 0x000fee000f8e02ff */
[----:B------:R-:W-:Y:S01]  /*62e0*/  @!P3 PRMT R80, R0, 0x7610, R80 ;  /* 0x000076100050b816 */ /* 0x000fe20000000050 */
[----:B--2---:R-:W-:Y:S06]  /*62f0*/  @UP0 UIMAD.WIDE UR4, UR6, 0x4, UR4 ;  /* 0x00000004060408a5 */ /* 0x004fec000f8e0204 */
[----:B------:R-:W-:Y:S01]  /*6300*/  IMAD.U32 R2, RZ, RZ, UR4 ;  /* 0x00000004ff027e24 */ /* 0x000fe2000f8e00ff */
[----:B------:R-:W-:Y:S04]  /*6310*/  MOV R3, UR5 ;  /* 0x0000000500037c02 */ /* 0x000fe80008000f00 */
[----:B------:R-:W2:Y:S01]  /*6320*/  @!UP0 LDCU UR4, c[0x0][0x880] ;  /* 0x00011000ff0487ac */ /* 0x000ea20008000800 */
[----:B-1---5:R3:W5:Y:S02]  /*6330*/  @P3 LDG.E R41, desc[UR8][R2.64] ;  /* 0x0000000802293981 */ /* 0x022764000c1e1900 */
[----:B--23--:R-:W-:Y:S02]  /*6340*/  @!P3 IMAD.U32 R41, RZ, RZ, UR4 ;  /* 0x00000004ff29be24 */ /* 0x00cfe4000f8e00ff */
.L_x_107:
[----:B------:R-:W-:Y:S05]  /*6350*/  @!P4 BRA `(.L_x_108) ;  /* 0x000000000024c947 */ /* 0x000fea0003800000 */
[----:B------:R-:W-:Y:S01]  /*6360*/  ISETP.NE.U32.AND P3, PT, R76, RZ, PT ;  /* 0x000000ff4c00720c */ /* 0x000fe20003f65070 */
[----:B------:R-:W2:Y:S03]  /*6370*/  LDCU.64 UR4, c[0x0][0x358] ;  /* 0x00006b00ff0477ac */ /* 0x000ea60008000a00 */
[----:B------:R-:W-:Y:S11]  /*6380*/  ISETP.NE.AND.EX P3, PT, R77, RZ, PT, P3 ;  /* 0x000000ff4d00720c */ /* 0x000ff60003f65330 */
[----:B------:R-:W-:Y:S02]  /*6390*/  @!UPT UIADD3 URZ, UPT, UPT, URZ, URZ, URZ ;  /* 0x000000fffffff290 */ /* 0x000fe4000fffe0ff */
[----:B------:R-:W3:Y:S01]  /*63a0*/  @P3 LDC.64 R2, c[0x0][0x8a8] ;  /* 0x00022a00ff023b82 */ /* 0x000ee20000000a00 */
[----:B-1----:R-:W-:Y:S04]  /*63b0*/  @P3 IMAD R0, R78, UR36, RZ ;  /* 0x000000244e003c24 */ /* 0x002fe8000f8e02ff */
[----:B---3--:R-:W-:Y:S05]  /*63c0*/  @P3 IMAD.WIDE R2, R0, 0x4, R2 ;  /* 0x0000000400023825 */ /* 0x008fea00078e0202 */
[----:B--2--5:R2:W5:Y:S02]  /*63d0*/  @P3 LDG.E R38, desc[UR4][R2.64] ;  /* 0x0000000402263981 */ /* 0x024564000c1e1900 */
[----:B--2---:R-:W3:Y:S02]  /*63e0*/  @!P3 LDC R38, c[0x0][0x8a0] ;  /* 0x00022800ff26bb82 */ /* 0x004ee40000000800 */
.L_x_108:
[----:B-----5:R-:W-:Y:S01]  /*63f0*/  FSETP.NEU.AND P3, PT, R41, RZ, PT ;  /* 0x000000ff2900720b */ /* 0x020fe20003f6d000 */
[----:B------:R-:W-:Y:S01]  /*6400*/  BSSY B1, `(.L_x_109) ;  /* 0x0000039000017945 */ /* 0x000fe20003800000 */
[----:B------:R-:W-:Y:S01]  /*6410*/  SEL R5, RZ, 0xffffffff, P2 ;  /* 0xffffffffff057807 */ /* 0x000fe20001000000 */
[----:B------:R-:W-:Y:S01]  /*6420*/  IMAD.MOV.U32 R46, RZ, RZ, 0x1 ;  /* 0x00000001ff2e7424 */ /* 0x000fe200078e00ff */
[----:B------:R-:W-:Y:S01]  /*6430*/  @P1 LOP3.LUT P2, RZ, R80, 0xff, RZ, 0xc0, !PT ;  /* 0x000000ff50ff1812 */ /* 0x000fe2000784c0ff */
[C---:B------:R-:W-:Y:S01]  /*6440*/  IMAD R39, R36.reuse, 0x80, R37 ;  /* 0x0000008024277824 */ /* 0x040fe200078e0225 */
[----:B-1----:R-:W-:Y:S01]  /*6450*/  @P1 SEL R0, RZ, 0xffffffff, P3 ;  /* 0xffffffffff001807 */ /* 0x002fe20001800000 */
[----:B------:R-:W-:Y:S01]  /*6460*/  IMAD R88, R95, -0x10, R93 ;  /* 0xfffffff05f587824 */ /* 0x000fe200078e025d */
[----:B------:R-:W-:Y:S01]  /*6470*/  LOP3.LUT R91, R91, 0x1, RZ, 0x3c, !PT ;  /* 0x000000015b5b7812 */ /* 0x000fe200078e3cff */
[----:B------:R-:W-:Y:S01]  /*6480*/  IMAD.MOV.U32 R47, RZ, RZ, RZ ;  /* 0x000000ffff2f7224 */ /* 0x000fe200078e00ff */
[----:B------:R-:W-:Y:S02]  /*6490*/  @P0 SEL R0, R5, R0, !P2 ;  /* 0x0000000005000207 */ /* 0x000fe40005000000 */
[----:B------:R-:W-:Y:S02]  /*64a0*/  CS2R R74, SRZ ;  /* 0x00000000004a7805 */ /* 0x000fe4000001ff00 */
[----:B------:R-:W-:Y:S02]  /*64b0*/  LEA R98, R36, UR44, 0x3 ;  /* 0x0000002c24627c11 */ /* 0x000fe4000f8e18ff */
[----:B------:R-:W-:Y:S02]  /*64c0*/  CS2R R72, SRZ ;  /* 0x0000000000487805 */ /* 0x000fe4000001ff00 */
[----:B------:R-:W-:Y:S02]  /*64d0*/  @P1 LOP3.LUT R0, R0, 0x1, RZ, 0xc0, !PT ;  /* 0x0000000100001812 */ /* 0x000fe400078ec0ff */
[----:B------:R-:W-:Y:S02]  /*64e0*/  CS2R R66, SRZ ;  /* 0x0000000000427805 */ /* 0x000fe4000001ff00 */
[----:B------:R-:W-:Y:S02]  /*64f0*/  SHF.L.U32 R3, R90, 0x1f, RZ ;  /* 0x0000001f5a037819 */ /* 0x000fe400000006ff */
[----:B------:R-:W-:Y:S02]  /*6500*/  CS2R R64, SRZ ;  /* 0x0000000000407805 */ /* 0x000fe4000001ff00 */
[----:B------:R-:W-:Y:S02]  /*6510*/  ISETP.NE.U32.OR P5, PT, R0, 0x1, !P1 ;  /* 0x000000010000780c */ /* 0x000fe40004fa5470 */
[----:B------:R-:W-:Y:S02]  /*6520*/  CS2R R58, SRZ ;  /* 0x00000000003a7805 */ /* 0x000fe4000001ff00 */
[----:B------:R-:W-:Y:S02]  /*6530*/  PLOP3.LUT P2, PT, PT, PT, UP1, 0x80, 0x8 ;  /* 0x000000000008781c */ /* 0x000fe40003f4f018 */
[----:B------:R-:W-:Y:S02]  /*6540*/  CS2R R56, SRZ ;  /* 0x0000000000387805 */ /* 0x000fe4000001ff00 */
[----:B------:R-:W-:Y:S02]  /*6550*/  LOP3.LUT P4, R86, R80, 0xff, RZ, 0xc0, !PT ;  /* 0x000000ff50567812 */ /* 0x000fe4000788c0ff */
[----:B------:R-:W-:Y:S02]  /*6560*/  CS2R R50, SRZ ;  /* 0x0000000000327805 */ /* 0x000fe4000001ff00 */
[----:B------:R-:W-:Y:S02]  /*6570*/  SEL R0, RZ, 0xffffffff, P3 ;  /* 0xffffffffff007807 */ /* 0x000fe40001800000 */
[----:B------:R-:W-:Y:S02]  /*6580*/  CS2R R48, SRZ ;  /* 0x0000000000307805 */ /* 0x000fe4000001ff00 */
[----:B------:R-:W-:Y:S02]  /*6590*/  P2R R97, PR, RZ, 0x20 ;  /* 0x00000020ff617803 */ /* 0x000fe40000000000 */
[----:B------:R-:W-:Y:S02]  /*65a0*/  @P5 SHF.L.U32 R2, R91, 0x1f, RZ ;  /* 0x0000001f5b025819 */ /* 0x000fe400000006ff */
[----:B------:R-:W-:Y:S02]  /*65b0*/  @P2 SEL R0, R5, R0, !P4 ;  /* 0x0000000005002207 */ /* 0x000fe40006000000 */
[----:B------:R-:W1:Y:S02]  /*65c0*/  @P5 SYNCS.PHASECHK.TRANS64.TRYWAIT P1, [UR44+0x50], R2 ;  /* 0x00005002ff0055a7 */ /* 0x000e64000802112c */
[----:B------:R-:W-:Y:S04]  /*65d0*/  LOP3.LUT R0, R0, 0x1, RZ, 0xc0, !PT ;  /* 0x0000000100007812 */ /* 0x000fe800078ec0ff */
[----:B------:R-:W-:Y:S04]  /*65e0*/  ISETP.NE.U32.AND P2, PT, R0, 0x1, PT ;  /* 0x000000010000780c */ /* 0x000fe80003f45070 */
[----:B------:R-:W-:Y:S01]  /*65f0*/  P2R R60, PR, RZ, 0x4 ;  /* 0x00000004ff3c7803 */ /* 0x000fe20000000000 */
[----:B------:R2:W4:Y:S01]  /*6600*/  SYNCS.PHASECHK.TRANS64.TRYWAIT P0, [R98+URZ+0xc0], R3 ;  /* 0x0000c003620075a7 */ /* 0x00052200080011ff */
[----:B-1----:R-:W-:Y:S01]  /*6610*/  @P5 SEL R46, RZ, 0x1, !P1 ;  /* 0x00000001ff2e5807 */ /* 0x002fe20004800000 */
[----:B--2---:R-:W-:Y:S06]  /*6620*/  @!P5 BRA `(.L_x_110) ;  /* 0x000000000058d947 */ /* 0x004fec0003800000 */
[----:B------:R-:W-:Y:S01]  /*6630*/  IMAD.MOV.U32 R75, RZ, RZ, RZ ;  /* 0x000000ffff4b7224 */ /* 0x000fe200078e00ff */
[----:B------:R-:W-:Y:S01]  /*6640*/  ISETP.NE.AND P1, PT, R46, RZ, PT ;  /* 0x000000ff2e00720c */ /* 0x000fe20003f25270 */
[----:B------:R-:W-:Y:S01]  /*6650*/  BSSY B0, `(.L_x_111) ;  /* 0x000000c000007945 */ /* 0x000fe20003800000 */
[----:B------:R-:W-:Y:S02]  /*6660*/  CS2R R50, SRZ ;  /* 0x0000000000327805 */ /* 0x000fe4000001ff00 */
[----:B------:R-:W-:Y:S02]  /*6670*/  CS2R R48, SRZ ;  /* 0x0000000000307805 */ /* 0x000fe4000001ff00 */
[----:B------:R-:W-:Y:S02]  /*6680*/  CS2R R58, SRZ ;  /* 0x00000000003a7805 */ /* 0x000fe4000001ff00 */
[----:B------:R-:W-:Y:S02]  /*6690*/  CS2R R56, SRZ ;  /* 0x0000000000387805 */ /* 0x000fe4000001ff00 */
[----:B------:R-:W-:Y:S02]  /*66a0*/  CS2R R66, SRZ ;  /* 0x0000000000427805 */ /* 0x000fe4000001ff00 */
[----:B------:R-:W-:Y:S02]  /*66b0*/  CS2R R64, SRZ ;  /* 0x0000000000407805 */ /* 0x000fe4000001ff00 */
[----:B------:R-:W-:Y:S01]  /*66c0*/  CS2R R72, SRZ ;  /* 0x0000000000487805 */ /* 0x000fe2000001ff00 */
[----:B------:R-:W-:Y:S06]  /*66d0*/  @P1 BRA `(.L_x_112) ;  /* 0x00000000000c1947 */ /* 0x000fec0003800000 */
[----:B------:R-:W-:Y:S04]  /*66e0*/  SHF.L.U32 R5, R91, 0x1f, RZ ;  /* 0x0000001f5b057819 */ /* 0x000fe800000006ff */
[----:B------:R-:W1:Y:S02]  /*66f0*/  SYNCS.PHASECHK.TRANS64.TRYWAIT P1, [UR44+0x50], R5 ;  /* 0x00005005ff0075a7 */ /* 0x000e64000802112c */
[----:B-1----:R-:W-:Y:S05]  /*6700*/  @!P1 BRA `(.L_x_113) ;  /* 0x0000003c00e09947 */ /* 0x002fea0003800000 */
.L_x_112:
[----:B------:R-:W-:Y:S05]  /*6710*/  BSYNC B0 ;  /* 0x0000000000007941 */ /* 0x000fea0003800000 */
.L_x_111:
[----:B------:R-:W-:Y:S01]  /*6720*/  ISETP.NE.AND P1, PT, R60, RZ, PT ;  /* 0x000000ff3c00720c */ /* 0x000fe20003f25270 */
[----:B------:R-:W-:Y:S11]  /*6730*/  HFMA2 R47, -RZ, RZ, 0, 5.9604644775390625e-08 ;  /* 0x00000001ff2f7431 */ /* 0x000ff600000001ff */
[----:B------:R-:W-:Y:S01]  /*6740*/  @!UPT UIADD3 URZ, UPT, UPT, URZ, URZ, URZ ;  /* 0x000000fffffff290 */ /* 0x000fe2000fffe0ff */
[----:B------:R2:W1:Y:S04]  /*6750*/  @P1 LDS.128 R48, [R94] ;  /* 0x000000005e301984 */ /* 0x0004680000000c00 */
[----:B------:R2:W1:Y:S04]  /*6760*/  @P1 LDS.128 R56, [R93+0x10] ;  /* 0x000010005d381984 */ /* 0x0004680000000c00 */
[----:B------:R2:W1:Y:S04]  /*6770*/  @P1 LDS.128 R64, [R92+0x20] ;  /* 0x000020005c401984 */ /* 0x0004680000000c00 */
[----:B------:R2:W1:Y:S02]  /*6780*/  @P1 LDS.128 R72, [R88+0x30] ;  /* 0x0000300058481984 */ /* 0x0004640000000c00 */
.L_x_110:
[----:B------:R-:W-:Y:S05]  /*6790*/  BSYNC B1 ;  /* 0x0000000000017941 */ /* 0x000fea0003800000 */
.L_x_109:
[----:B-1----:R-:W-:Y:S04]  /*67a0*/  SHF.R.U32.HI R0, RZ, 0x15, R39 ;  /* 0x00000015ff007819 */ /* 0x002fe80000011627 */
[----:B------:R-:W-:Y:S01]  /*67b0*/  LOP3.LUT P1, RZ, R0, 0x3, R81, 0x48, !PT ;  /* 0x0000000300ff7812 */ /* 0x000fe20007824851 */
[----:B------:R-:W-:Y:S01]  /*67c0*/  @!UPT UIADD3 URZ, UPT, UPT, URZ, URZ, URZ ;  /* 0x000000fffffff290 */ /* 0x000fe2000fffe0ff */
[----:B----4-:R-:W-:Y:S11]  /*67d0*/  @P0 BRA `(.L_x_114) ;  /* 0x0000000000080947 */ /* 0x010ff60003800000 */
[----:B------:R-:W1:Y:S02]  /*67e0*/  SYNCS.PHASECHK.TRANS64.TRYWAIT P0, [R98+URZ+0xc0], R3 ;  /* 0x0000c003620075a7 */ /* 0x000e6400080011ff */
[----:B-1----:R-:W-:Y:S05]  /*67f0*/  @!P0 BRA `(.L_x_115) ;  /* 0x0000003c00bc8947 */ /* 0x002fea0003800000 */
.L_x_114:
[----:B------:R-:W-:Y:S05]  /*6800*/  @!P1 BRA `(.L_x_116) ;  /* 0x0000000000409947 */ /* 0x000fea0003800000 */
[----:B------:R-:W4:Y:S01]  /*6810*/  LDCU.64 UR8, c[0x4][0x70] ;  /* 0x01000e00ff0877ac */ /* 0x000f220008000a00 */
[----:B-1----:R-:W-:Y:S01]  /*6820*/  MOV R3, 0x0 ;  /* 0x0000000000037802 */ /* 0x002fe20000000f00 */
[----:B------:R-:W-:Y:S02]  /*6830*/  HFMA2 R12, -RZ, RZ, 0, 5.9604644775390625e-08 ;  /* 0x00000001ff0c7431 */ /* 0x000fe400000001ff */
[----:B------:R-:W-:Y:S02]  /*6840*/  IMAD.MOV.U32 R8, RZ, RZ, 0x192 ;  /* 0x00000192ff087424 */ /* 0x000fe400078e00ff */
[----:B------:R-:W-:Y:S01]  /*6850*/  IMAD.MOV.U32 R13, RZ, RZ, RZ ;  /* 0x000000ffff0d7224 */ /* 0x000fe200078e00ff */
[----:B------:R-:W1:Y:S01]  /*6860*/  LDCU.64 UR6, c[0x4][0x78] ;  /* 0x01000f00ff0677ac */ /* 0x000e620008000a00 */
[----:B------:R-:W2:Y:S01]  /*6870*/  LDC.64 R2, c[0x4][R3] ;  /* 0x0100000003027b82 */ /* 0x000ea20000000a00 */
[----:B------:R-:W5:Y:S01]  /*6880*/  LDCU.64 UR4, c[0x4][0x10] ;  /* 0x01000200ff0477ac */ /* 0x000f620008000a00 */
[----:B----4-:R-:W-:Y:S01]  /*6890*/  MOV R5, UR9 ;  /* 0x0000000900057c02 */ /* 0x010fe20008000f00 */
[----:B------:R-:W-:Y:S01]  /*68a0*/  IMAD.U32 R4, RZ, RZ, UR8 ;  /* 0x00000008ff047e24 */ /* 0x000fe2000f8e00ff */
[----:B-1----:R-:W-:Y:S01]  /*68b0*/  MOV R7, UR7 ;  /* 0x0000000700077c02 */ /* 0x002fe20008000f00 */
[----:B------:R-:W-:Y:S01]  /*68c0*/  IMAD.U32 R6, RZ, RZ, UR6 ;  /* 0x00000006ff067e24 */ /* 0x000fe2000f8e00ff */
[----:B-----5:R-:W-:Y:S01]  /*68d0*/  MOV R11, UR5 ;  /* 0x00000005000b7c02 */ /* 0x020fe20008000f00 */
[----:B------:R-:W-:Y:S02]  /*68e0*/  IMAD.U32 R10, RZ, RZ, UR4 ;  /* 0x00000004ff0a7e24 */ /* 0x000fe4000f8e00ff */
[----:B------:R-:W-:Y:S07]  /*68f0*/  LEPC R20, `(.L_x_116) ;  /* 0x000000001014794e */ /* 0x000fee0000000000 */
[----:B--23--:R-:W-:Y:S05]  /*6900*/  CALL.ABS.NOINC R2 ;  /* 0x0000000002007343 */ /* 0x00cfea0003c00000 */
.L_x_116:
[C---:B------:R-:W-:Y:S01]  /*6910*/  SHF.L.U32 R40, R48.reuse, 0x10, RZ ;  /* 0x0000001030287819 */ /* 0x040fe200000006ff */
[----:B------:R-:W-:Y:S05]  /*6920*/  WARPSYNC.ALL ;  /* 0x0000000000007948 */ /* 0x000fea0003800000 */
[----:B------:R-:W-:Y:S01]  /*6930*/  R2UR UR4, R39 ;  /* 0x00000000270472ca */ /* 0x000fe200000e0000 */
[----:B------:R-:W-:Y:S01]  /*6940*/  BSSY.RECONVERGENT B0, `(.L_x_117) ;  /* 0x0000088000007945 */ /* 0x000fe20003800200 */
[----:B------:R-:W-:Y:S02]  /*6950*/  LOP3.LUT R43, R48, 0xffff0000, RZ, 0xc0, !PT ;  /* 0xffff0000302b7812 */ /* 0x000fe400078ec0ff */
[----:B------:R-:W-:Y:S02]  /*6960*/  SHF.L.U32 R42, R49, 0x10, RZ ;  /* 0x00000010312a7819 */ /* 0x000fe400000006ff */
[----:B------:R-:W-:Y:S02]  /*6970*/  SHF.L.U32 R45, R51, 0x10, RZ ;  /* 0x00000010332d7819 */ /* 0x000fe400000006ff */
[----:B------:R-:W-:Y:S02]  /*6980*/  LOP3.LUT R44, R75, 0xffff0000, RZ, 0xc0, !PT ;  /* 0xffff00004b2c7812 */ /* 0x000fe400078ec0ff */
[----:B------:R-:W-:Y:S03]  /*6990*/  ISETP.NE.AND P0, PT, R96, RZ, PT ;  /* 0x000000ff6000720c */ /* 0x000fe60003f05270 */
[----:B------:R-:W3:Y:S02]  /*69a0*/  LDTM.x32 R4, tmem[UR4] ;  /* 0x00000004000479ee */ /* 0x000ee400082c0000 */
[C---:B---3--:R-:W-:Y:S01]  /*69b0*/  FMUL R0, R38.reuse, R4 ;  /* 0x0000000426007220 */ /* 0x048fe20000400000 */
[C---:B------:R-:W-:Y:S01]  /*69c0*/  FMUL R2, R38.reuse, R5 ;  /* 0x0000000526027220 */ /* 0x040fe20000400000 */
[C---:B-1----:R-:W-:Y:S01]  /*69d0*/  FMUL R3, R38.reuse, R6 ;  /* 0x0000000626037220 */ /* 0x042fe20000400000 */
[----:B------:R-:W-:Y:S01]  /*69e0*/  FMUL R7, R38, R7 ;  /* 0x0000000726077220 */ /* 0x000fe20000400000 */
[----:B------:R-:W-:Y:S01]  /*69f0*/  FFMA R0, R41, R40, R0 ;  /* 0x0000002829007223 */ /* 0x000fe20000000000 */
[----:B------:R-:W-:Y:S01]  /*6a00*/  LOP3.LUT R40, R49, 0xffff0000, RZ, 0xc0, !PT ;  /* 0xffff000031287812 */ /* 0x000fe200078ec0ff */
[C---:B------:R-:W-:Y:S01]  /*6a10*/  FFMA R2, R41.reuse, R43, R2 ;  /* 0x0000002b29027223 */ /* 0x040fe20000000002 */
[C---:B------:R-:W-:Y:S01]  /*6a20*/  SHF.L.U32 R43, R50.reuse, 0x10, RZ ;  /* 0x00000010322b7819 */ /* 0x040fe200000006ff */
[C---:B------:R-:W-:Y:S01]  /*6a30*/  FFMA R3, R41.reuse, R42, R3 ;  /* 0x0000002a29037223 */ /* 0x040fe20000000003 */
[----:B------:R-:W-:Y:S01]  /*6a40*/  LOP3.LUT R42, R50, 0xffff0000, RZ, 0xc0, !PT ;  /* 0xffff0000322a7812 */ /* 0x000fe200078ec0ff */
[----:B------:R-:W-:Y:S01]  /*6a50*/  FMUL R4, R38, R8 ;  /* 0x0000000826047220 */ /* 0x000fe20000400000 */
[----:B------:R-:W-:Y:S01]  /*6a60*/  F2FP.BF16.F32.PACK_AB R52, R2, R0 ;  /* 0x000000000234723e */ /* 0x000fe200000010ff */
[----:B------:R-:W-:Y:S01]  /*6a70*/  FFMA R7, R41, R40, R7 ;  /* 0x0000002829077223 */ /* 0x000fe20000000007 */
[----:B------:R-:W-:Y:S01]  /*6a80*/  LOP3.LUT R40, R51, 0xffff0000, RZ, 0xc0, !PT ;  /* 0xffff000033287812 */ /* 0x000fe200078ec0ff */
[C---:B------:R-:W-:Y:S01]  /*6a90*/  FMUL R5, R38.reuse, R9 ;  /* 0x0000000926057220 */ /* 0x040fe20000400000 */
[C---:B------:R-:W-:Y:S01]  /*6aa0*/  FMUL R6, R38.reuse, R10 ;  /* 0x0000000a26067220 */ /* 0x040fe20000400000 */
[----:B------:R-:W-:Y:S01]  /*6ab0*/  FMUL R11, R38, R11 ;  /* 0x0000000b260b7220 */ /* 0x000fe20000400000 */
[----:B------:R-:W-:Y:S01]  /*6ac0*/  F2FP.BF16.F32.PACK_AB R53, R7, R3 ;  /* 0x000000030735723e */ /* 0x000fe200000010ff */
[C---:B------:R-:W-:Y:S01]  /*6ad0*/  FFMA R4, R41.reuse, R43, R4 ;  /* 0x0000002b29047223 */ /* 0x040fe20000000004 */
[C---:B------:R-:W-:Y:S01]  /*6ae0*/  SHF.L.U32 R43, R56.reuse, 0x10, RZ ;  /* 0x00000010382b7819 */ /* 0x040fe200000006ff */
[----:B------:R-:W-:Y:S01]  /*6af0*/  FFMA R5, R41, R42, R5 ;  /* 0x0000002a29057223 */ /* 0x000fe20000000005 */
[----:B------:R-:W-:Y:S01]  /*6b00*/  LOP3.LUT R42, R57, 0xffff0000, RZ, 0xc0, !PT ;  /* 0xffff0000392a7812 */ /* 0x000fe200078ec0ff */
[----:B------:R-:W-:Y:S01]  /*6b10*/  FFMA R6, R41, R45, R6 ;  /* 0x0000002d29067223 */ /* 0x000fe20000000006 */
[----:B------:R-:W-:Y:S01]  /*6b20*/  SHF.L.U32 R45, R57, 0x10, RZ ;  /* 0x00000010392d7819 */ /* 0x000fe200000006ff */
[----:B------:R-:W-:Y:S01]  /*6b30*/  FFMA R11, R41, R40, R11 ;  /* 0x00000028290b7223 */ /* 0x000fe2000000000b */
[----:B------:R-:W-:Y:S01]  /*6b40*/  LOP3.LUT R40, R56, 0xffff0000, RZ, 0xc0, !PT ;  /* 0xffff000038287812 */ /* 0x000fe200078ec0ff */
[C---:B------:R-:W-:Y:S01]  /*6b50*/  FMUL R8, R38.reuse, R12 ;  /* 0x0000000c26087220 */ /* 0x040fe20000400000 */
[----:B------:R-:W-:Y:S01]  /*6b60*/  F2FP.BF16.F32.PACK_AB R54, R5, R4 ;  /* 0x000000040536723e */ /* 0x000fe200000010ff */
[C---:B------:R-:W-:Y:S01]  /*6b70*/  FMUL R9, R38.reuse, R13 ;  /* 0x0000000d26097220 */ /* 0x040fe20000400000 */
[----:B------:R-:W-:Y:S01]  /*6b80*/  F2FP.BF16.F32.PACK_AB R55, R11, R6 ;  /* 0x000000060b37723e */ /* 0x000fe200000010ff */
[C---:B------:R-:W-:Y:S01]  /*6b90*/  FMUL R10, R38.reuse, R14 ;  /* 0x0000000e260a7220 */ /* 0x040fe20000400000 */
[----:B------:R-:W-:Y:S01]  /*6ba0*/  FMUL R15, R38, R15 ;  /* 0x0000000f260f7220 */ /* 0x000fe20000400000 */
[----:B------:R-:W-:Y:S01]  /*6bb0*/  FFMA R8, R41, R43, R8 ;  /* 0x0000002b29087223 */ /* 0x000fe20000000008 */
[----:B------:R-:W-:Y:S01]  /*6bc0*/  SHF.L.U32 R43, R59, 0x10, RZ ;  /* 0x000000103b2b7819 */ /* 0x000fe200000006ff */
[C---:B------:R-:W-:Y:S01]  /*6bd0*/  FFMA R9, R41.reuse, R40, R9 ;  /* 0x0000002829097223 */ /* 0x040fe20000000009 */
[C---:B------:R-:W-:Y:S01]  /*6be0*/  SHF.L.U32 R40, R58.reuse, 0x10, RZ ;  /* 0x000000103a287819 */ /* 0x040fe200000006ff */
        /* <DEDUP_REMOVED lines=8> */
[----:B------:R-:W-:Y:S01]  /*6c70*/  FMUL R14, R38, R18 ;  /* 0x00000012260e7220 */ /* 0x000fe20000400000 */
[----:B------:R-:W-:Y:S01]  /*6c80*/  FFMA R12, R41, R40, R12 ;  /* 0x00000028290c7223 */ /* 0x000fe2000000000c */
[----:B------:R-:W-:Y:S01]  /*6c90*/  LOP3.LUT R40, R59, 0xffff0000, RZ, 0xc0, !PT ;  /* 0xffff00003b287812 */ /* 0x000fe200078ec0ff */
[C---:B------:R-:W-:Y:S01]  /*6ca0*/  FFMA R13, R41.reuse, R42, R13 ;  /* 0x0000002a290d7223 */ /* 0x040fe2000000000d */
[----:B------:R-:W-:Y:S01]  /*6cb0*/  LOP3.LUT R42, R64, 0xffff0000, RZ, 0xc0, !PT ;  /* 0xffff0000402a7812 */ /* 0x000fe200078ec0ff */
[----:B------:R-:W-:Y:S01]  /*6cc0*/  FMUL R19, R38, R19 ;  /* 0x0000001326137220 */ /* 0x000fe20000400000 */
[----:B------:R-:W-:Y:S01]  /*6cd0*/  FFMA R14, R41, R43, R14 ;  /* 0x0000002b290e7223 */ /* 0x000fe2000000000e */
[----:B------:R-:W-:Y:S01]  /*6ce0*/  SHF.L.U32 R43, R64, 0x10, RZ ;  /* 0x00000010402b7819 */ /* 0x000fe200000006ff */
[----:B------:R1:W-:Y:S01]  /*6cf0*/  STS.128 [R94], R52 ;  /* 0x000000345e007388 */ /* 0x0003e20000000c00 */
[----:B------:R-:W-:Y:S01]  /*6d00*/  F2FP.BF16.F32.PACK_AB R70, R13, R12 ;  /* 0x0000000c0d46723e */ /* 0x000fe200000010ff */
[C---:B------:R-:W-:Y:S01]  /*6d10*/  FMUL R16, R38.reuse, R20 ;  /* 0x0000001426107220 */ /* 0x040fe20000400000 */
        /* <DEDUP_REMOVED lines=8> */
[C---:B------:R-:W-:Y:S01]  /*6da0*/  FFMA R17, R41.reuse, R42, R17 ;  /* 0x0000002a29117223 */ /* 0x040fe20000000011 */
[----:B------:R-:W-:Y:S01]  /*6db0*/  FFMA R18, R41, R45, R18 ;  /* 0x0000002d29127223 */ /* 0x000fe20000000012 */
[----:B------:R1:W-:Y:S01]  /*6dc0*/  STS.128 [R93+0x10], R68 ;  /* 0x000010445d007388 */ /* 0x0003e20000000c00 */
[----:B------:R-:W-:Y:S01]  /*6dd0*/  SHF.L.U32 R45, R67, 0x10, RZ ;  /* 0x00000010432d7819 */ /* 0x000fe200000006ff */
[----:B------:R-:W-:Y:S01]  /*6de0*/  FFMA R23, R41, R40, R23 ;  /* 0x0000002829177223 */ /* 0x000fe20000000017 */
[----:B------:R-:W-:Y:S01]  /*6df0*/  LOP3.LUT R40, R66, 0xffff0000, RZ, 0xc0, !PT ;  /* 0xffff000042287812 */ /* 0x000fe200078ec0ff */
[C---:B------:R-:W-:Y:S01]  /*6e00*/  FMUL R20, R38.reuse, R24 ;  /* 0x0000001826147220 */ /* 0x040fe20000400000 */
[----:B------:R-:W-:Y:S01]  /*6e10*/  LOP3.LUT R42, R67, 0xffff0000, RZ, 0xc0, !PT ;  /* 0xffff0000432a7812 */ /* 0x000fe200078ec0ff */
[C---:B------:R-:W-:Y:S01]  /*6e20*/  FMUL R21, R38.reuse, R25 ;  /* 0x0000001926157220 */ /* 0x040fe20000400000 */
[----:B------:R-:W-:Y:S01]  /*6e30*/  F2FP.BF16.F32.PACK_AB R100, R17, R16 ;  /* 0x000000101164723e */ /* 0x000fe200000010ff */
[C---:B------:R-:W-:Y:S01]  /*6e40*/  FMUL R22, R38.reuse, R26 ;  /* 0x0000001a26167220 */ /* 0x040fe20000400000 */
[----:B------:R-:W-:Y:S01]  /*6e50*/  FMUL R27, R38, R27 ;  /* 0x0000001b261b7220 */ /* 0x000fe20000400000 */
[C---:B------:R-:W-:Y:S01]  /*6e60*/  FFMA R20, R41.reuse, R43, R20 ;  /* 0x0000002b29147223 */ /* 0x040fe20000000014 */
[C---:B------:R-:W-:Y:S01]  /*6e70*/  FFMA R21, R41.reuse, R40, R21 ;  /* 0x0000002829157223 */ /* 0x040fe20000000015 */
[C---:B------:R-:W-:Y:S01]  /*6e80*/  FFMA R22, R41.reuse, R45, R22 ;  /* 0x0000002d29167223 */ /* 0x040fe20000000016 */
[----:B------:R-:W-:Y:S01]  /*6e90*/  FFMA R27, R41, R42, R27 ;  /* 0x0000002a291b7223 */ /* 0x000fe2000000001b */
[----:B------:R-:W-:Y:S01]  /*6ea0*/  SHF.L.U32 R40, R72, 0x10, RZ ;  /* 0x0000001048287819 */ /* 0x000fe200000006ff */
[----:B------:R-:W-:Y:S01]  /*6eb0*/  FMUL R24, R38, R28 ;  /* 0x0000001c26187220 */ /* 0x000fe20000400000 */
[----:B------:R-:W-:Y:S01]  /*6ec0*/  LOP3.LUT R42, R72, 0xffff0000, RZ, 0xc0, !PT ;  /* 0xffff0000482a7812 */ /* 0x000fe200078ec0ff */
[C---:B------:R-:W-:Y:S01]  /*6ed0*/  FMUL R25, R38.reuse, R29 ;  /* 0x0000001d26197220 */ /* 0x040fe20000400000 */
[----:B------:R-:W-:Y:S01]  /*6ee0*/  SHF.L.U32 R43, R73, 0x10, RZ ;  /* 0x00000010492b7819 */ /* 0x000fe200000006ff */
[C---:B------:R-:W-:Y:S01]  /*6ef0*/  FMUL R26, R38.reuse, R30 ;  /* 0x0000001e261a7220 */ /* 0x040fe20000400000 */
[C---:B------:R-:W-:Y:S01]  /*6f00*/  FFMA R24, R41.reuse, R40, R24 ;  /* 0x0000002829187223 */ /* 0x040fe20000000018 */
[----:B------:R-:W-:Y:S01]  /*6f10*/  FFMA R25, R41, R42, R25 ;  /* 0x0000002a29197223 */ /* 0x000fe20000000019 */
[----:B------:R-:W-:Y:S01]  /*6f20*/  LOP3.LUT R40, R73, 0xffff0000, RZ, 0xc0, !PT ;  /* 0xffff000049287812 */ /* 0x000fe200078ec0ff */
[----:B------:R-:W-:Y:S01]  /*6f30*/  FFMA R26, R41, R43, R26 ;  /* 0x0000002b291a7223 */ /* 0x000fe2000000001a */
[----:B------:R-:W-:Y:S01]  /*6f40*/  FMUL R31, R38, R31 ;  /* 0x0000001f261f7220 */ /* 0x000fe20000400000 */
[----:B------:R-:W-:Y:S01]  /*6f50*/  SHF.L.U32 R43, R74, 0x10, RZ ;  /* 0x000000104a2b7819 */ /* 0x000fe200000006ff */
[----:B------:R-:W-:Y:S01]  /*6f60*/  FMUL R28, R38, R32 ;  /* 0x00000020261c7220 */ /* 0x000fe20000400000 */
[----:B------:R-:W-:Y:S01]  /*6f70*/  LOP3.LUT R42, R74, 0xffff0000, RZ, 0xc0, !PT ;  /* 0xffff00004a2a7812 */ /* 0x000fe200078ec0ff */
[C---:B------:R-:W-:Y:S01]  /*6f80*/  FMUL R29, R38.reuse, R33 ;  /* 0x00000021261d7220 */ /* 0x040fe20000400000 */
[----:B------:R-:W-:Y:S01]  /*6f90*/  SHF.L.U32 R45, R75, 0x10, RZ ;  /* 0x000000104b2d7819 */ /* 0x000fe200000006ff */
[C---:B------:R-:W-:Y:S01]  /*6fa0*/  FMUL R30, R38.reuse, R34 ;  /* 0x00000022261e7220 */ /* 0x040fe20000400000 */
[----:B------:R-:W-:Y:S01]  /*6fb0*/  FFMA R31, R41, R40, R31 ;  /* 0x00000028291f7223 */ /* 0x000fe2000000001f */
[----:B------:R-:W-:Y:S01]  /*6fc0*/  FMUL R35, R38, R35 ;  /* 0x0000002326237220 */ /* 0x000fe20000400000 */
[----:B------:R-:W-:Y:S01]  /*6fd0*/  F2FP.BF16.F32.PACK_AB R101, R23, R18 ;  /* 0x000000121765723e */ /* 0x000fe200000010ff */
[----:B------:R-:W-:Y:S01]  /*6fe0*/  FFMA R28, R41, R43, R28 ;  /* 0x0000002b291c7223 */ /* 0x000fe2000000001c */
[----:B------:R-:W-:Y:S01]  /*6ff0*/  F2FP.BF16.F32.PACK_AB R102, R21, R20 ;  /* 0x000000141566723e */ /* 0x000fe200000010ff */
[----:B------:R-:W-:Y:S01]  /*7000*/  FFMA R29, R41, R42, R29 ;  /* 0x0000002a291d7223 */ /* 0x000fe2000000001d */
[----:B------:R-:W-:Y:S01]  /*7010*/  F2FP.BF16.F32.PACK_AB R103, R27, R22 ;  /* 0x000000161b67723e */ /* 0x000fe200000010ff */
[C---:B------:R-:W-:Y:S01]  /*7020*/  FFMA R30, R41.reuse, R45, R30 ;  /* 0x0000002d291e7223 */ /* 0x040fe2000000001e */
[----:B------:R-:W-:Y:S01]  /*7030*/  FFMA R35, R41, R44, R35 ;  /* 0x0000002c29237223 */ /* 0x000fe20000000023 */
[----:B------:R-:W-:Y:S02]  /*7040*/  F2FP.BF16.F32.PACK_AB R104, R25, R24 ;  /* 0x000000181968723e */ /* 0x000fe400000010ff */
[----:B------:R1:W-:Y:S01]  /*7050*/  STS.128 [R92+0x20], R100 ;  /* 0x000020645c007388 */ /* 0x0003e20000000c00 */
[----:B------:R-:W-:Y:S02]  /*7060*/  F2FP.BF16.F32.PACK_AB R105, R31, R26 ;  /* 0x0000001a1f69723e */ /* 0x000fe400000010ff */
[----:B------:R-:W-:Y:S02]  /*7070*/  F2FP.BF16.F32.PACK_AB R106, R29, R28 ;  /* 0x0000001c1d6a723e */ /* 0x000fe400000010ff */
[----:B------:R-:W-:Y:S05]  /*7080*/  F2FP.BF16.F32.PACK_AB R107, R35, R30 ;  /* 0x0000001e236b723e */ /* 0x000fea00000010ff */
[----:B------:R1:W-:Y:S01]  /*7090*/  STS.128 [R88+0x30], R104 ;  /* 0x0000306858007388 */ /* 0x0003e20000000c00 */
[----:B------:R-:W-:Y:S01]  /*70a0*/  @!PT LDS RZ, [RZ] ;  /* 0x00000000fffff984 */ /* 0x000fe20000000800 */
[----:B------:R-:W-:Y:S01]  /*70b0*/  @!PT LDS RZ, [RZ] ;  /* 0x00000000fffff984 */ /* 0x000fe20000000800 */
[----:B------:R-:W-:Y:S01]  /*70c0*/  @!PT LDS RZ, [RZ] ;  /* 0x00000000fffff984 */ /* 0x000fe20000000800 */
[----:B------:R-:W-:Y:S01]  /*70d0*/  @!PT LDS RZ, [RZ] ;  /* 0x00000000fffff984 */ /* 0x000fe20000000800 */
[----:B------:R3:W-:Y:S07]  /*70e0*/  MEMBAR.ALL.CTA ;  /* 0x0000000000007992 */ /* 0x0007ee0000008000 */
[----:B---3--:R-:W3:Y:S02]  /*70f0*/  FENCE.VIEW.ASYNC.S ;  /* 0x00000000000073c6 */ /* 0x008ee40000000000 */
[----:B---3--:R-:W-:Y:S06]  /*7100*/  BAR.SYNC.DEFER_BLOCKING 0x1, 0x80 ;  /* 0x0042000000007b1d */ /* 0x008fec0000010000 */
[----:B------:R-:W-:Y:S05]  /*7110*/  @P0 BRA `(.L_x_118) ;  /* 0x0000000000280947 */ /* 0x000fea0003800000 */
[----:B------:R-:W3:Y:S01]  /*7120*/  LDCU.64 UR6, c[0x0][0x348] ;  /* 0x00006900ff0677ac */ /* 0x000ee20008000a00 */
[----:B------:R-:W-:Y:S01]  /*7130*/  UIADD3 UR4, UPT, UPT, UR44, 0x200, URZ ;  /* 0x000002002c047890 */ /* 0x000fe2000fffe0ff */
[----:B------:R-:W-:Y:S05]  /*7140*/  UMOV UR51, UR36 ;  /* 0x0000002400337c82 */ /* 0x000fea0008000000 */
[----:B------:R-:W-:Y:S04]  /*7150*/  MOV R85, UR4 ;  /* 0x0000000400557c02 */ /* 0x000fe80008000f00 */
[----:B------:R-:W-:Y:S01]  /*7160*/  R2UR UR48, R85 ;  /* 0x00000000553072ca */ /* 0x000fe200000e0000 */
[----:B---3--:R-:W-:Y:S04]  /*7170*/  UIADD3 UR4, UP0, UPT, UR6, 0x680, URZ ;  /* 0x0000068006047890 */ /* 0x008fe8000ff1e0ff */
[----:B------:R-:W-:Y:S09]  /*7180*/  UIADD3.X UR5, UPT, UPT, URZ, UR7, URZ, UP0, !UPT ;  /* 0x00000007ff057290 */ /* 0x000ff200087fe4ff */
[----:B------:R3:W-:Y:S01]  /*7190*/  UTMASTG.3D [UR48], [UR4] ;  /* 0x00000030040073b5 */ /* 0x0007e20008010000 */
[----:B------:R0:W-:Y:S01]  /*71a0*/  UTMACMDFLUSH ;  /* 0x00000000000079b7 */ /* 0x0001e20000000000 */
[----:B---3--:R-:W-:Y:S04]  /*71b0*/  DEPBAR.LE SB0, 0x1 ;  /* 0x000080400000791a */ /* 0x008fe80000000000 */
.L_x_118:
[----:B------:R-:W-:Y:S05]  /*71c0*/  BSYNC.RECONVERGENT B0 ;  /* 0x0000000000007941 */ /* 0x000fea0003800200 */
.L_x_117:
[----:B------:R-:W-:Y:S01]  /*71d0*/  BAR.SYNC.DEFER_BLOCKING 0x1, 0x80 ;  /* 0x0042000000007b1d */ /* 0x000fe20000010000 */
[----:B------:R-:W-:Y:S01]  /*71e0*/  ISETP.NE.AND P1, PT, R97, RZ, PT ;  /* 0x000000ff6100720c */ /* 0x000fe20003f25270 */
[----:B------:R-:W-:Y:S01]  /*71f0*/  UISETP.NE.AND UP0, UPT, UR47, URZ, UPT ;  /* 0x000000ff2f00728c */ /* 0x000fe2000bf05270 */
[----:B------:R-:W-:Y:S11]  /*7200*/  LEA R3, R47, UR44, 0x3 ;  /* 0x0000002c2f037c11 */ /* 0x000ff6000f8e18ff */
[----:B------:R-:W-:Y:S01]  /*7210*/  @P1 SHF.L.U32 R4, R91, 0x1f, RZ ;  /* 0x0000001f5b041819 */ /* 0x000fe200000006ff */
[----:B------:R-:W-:Y:S06]  /*7220*/  BRA.U !UP0, `(.L_x_119) ;  /* 0x0000000108247547 */ /* 0x000fec000b800000 */
[----:B------:R-:W3:Y:S01]  /*7230*/  S2R R0, SR_CgaCtaId ;  /* 0x0000000000007919 */ /* 0x000ee20000008800 */
[----:B------:R-:W-:Y:S01]  /*7240*/  IMAD.U32 R2, RZ, RZ, UR46 ;  /* 0x0000002eff027e24 */ /* 0x000fe2000f8e00ff */
[----:B------:R-:W-:Y:S04]  /*7250*/  UIADD3 UR4, UPT, UPT, UR46, 0x1, URZ ;  /* 0x000000012e047890 */ /* 0x000fe8000fffe0ff */
[----:B------:R-:W-:Y:S01]  /*7260*/  @P1 LEA R2, R2, UR44, 0x3 ;  /* 0x0000002c02021c11 */ /* 0x000fe2000f8e18ff */
[----:B------:R-:W-:Y:S04]  /*7270*/  UISETP.NE.AND UP0, UPT, UR4, 0x4, UPT ;  /* 0x000000040400788c */ /* 0x000fe8000bf05270 */
[----:B------:R-:W-:Y:S01]  /*7280*/  @P1 VIADD R5, R2, 0x70 ;  /* 0x0000007002051836 */ /* 0x000fe20000000000 */
[----:B------:R-:W-:Y:S04]  /*7290*/  USEL UR46, UR4, URZ, UP0 ;  /* 0x000000ff042e7287 */ /* 0x000fe80008000000 */
[----:B---3--:R-:W-:Y:S04]  /*72a0*/  @P1 PRMT R0, R0, 0x654, R5 ;  /* 0x0000065400001816 */ /* 0x008fe80000000005 */
[----:B------:R3:W-:Y:S04]  /*72b0*/  @P1 SYNCS.ARRIVE.TRANS64.RED.A1T0 RZ, [R0+URZ], RZ ;  /* 0x000000ff00ff19a7 */ /* 0x0007e800081004ff */
.L_x_119:
[----:B------:R-:W4:Y:S01]  /*72c0*/  @P1 SYNCS.PHASECHK.TRANS64.TRYWAIT P0, [R3+URZ+0x50], R4 ;  /* 0x00005004030015a7 */ /* 0x000f2200080011ff */
[----:B------:R-:W-:Y:S01]  /*72d0*/  BSSY B1, `(.L_x_120) ;  /* 0x0000016000017945 */ /* 0x000fe20003800000 */
[----:B----4-:R-:W-:Y:S03]  /*72e0*/  @P1 SEL R46, RZ, 0x1, !P0 ;  /* 0x00000001ff2e1807 */ /* 0x010fe60004000000 */
[----:B------:R-:W-:Y:S05]  /*72f0*/  @!P1 BRA `(.L_x_121) ;  /* 0x00000000004c9947 */ /* 0x000fea0003800000 */
[----:B------:R-:W-:Y:S01]  /*7300*/  ISETP.NE.AND P0, PT, R46, RZ, PT ;  /* 0x000000ff2e00720c */ /* 0x000fe20003f05270 */
[----:B------:R-:W-:Y:S01]  /*7310*/  BSSY B0, `(.L_x_122) ;  /* 0x000000b000007945 */ /* 0x000fe20003800000 */
[----:B------:R-:W-:Y:S11]  /*7320*/  ISETP.NE.AND P1, PT, R60, RZ, PT ;  /* 0x000000ff3c00720c */ /* 0x000ff60003f25270 */
[----:B------:R-:W-:Y:S02]  /*7330*/  @!UPT UIADD3 URZ, UPT, UPT, URZ, URZ, URZ ;  /* 0x000000fffffff290 */ /* 0x000fe4000fffe0ff */
[C---:B------:R-:W-:Y:S01]  /*7340*/  @P1 IMAD R6, R47.reuse, 0x2000, R94 ;  /* 0x000020002f061824 */ /* 0x040fe200078e025e */
[C---:B------:R-:W-:Y:S01]  /*7350*/  @P1 LEA R4, R47.reuse, R92, 0xd ;  /* 0x0000005c2f041211 */ /* 0x040fe200078e68ff */
[C---:B------:R-:W-:Y:S02]  /*7360*/  @P1 IMAD R5, R47.reuse, 0x2000, R93 ;  /* 0x000020002f051824 */ /* 0x040fe400078e025d */
[----:B------:R-:W-:Y:S01]  /*7370*/  @P1 IMAD R2, R47, 0x2000, R88 ;  /* 0x000020002f021824 */ /* 0x000fe200078e0258 */
[----:B------:R-:W-:Y:S06]  /*7380*/  @P0 BRA `(.L_x_123) ;  /* 0x00000000000c0947 */ /* 0x000fec0003800000 */
[----:B---3--:R-:W-:Y:S04]  /*7390*/  SHF.L.U32 R0, R91, 0x1f, RZ ;  /* 0x0000001f5b007819 */ /* 0x008fe800000006ff */
[----:B------:R-:W3:Y:S02]  /*73a0*/  SYNCS.PHASECHK.TRANS64.TRYWAIT P0, [R3+URZ+0x50], R0 ;  /* 0x00005000030075a7 */ /* 0x000ee400080011ff */
[----:B---3--:R-:W-:Y:S05]  /*73b0*/  @!P0 BRA `(.L_x_124) ;  /* 0x0000003000e08947 */ /* 0x008fea0003800000 */
.L_x_123:
[----:B------:R-:W-:Y:S05]  /*73c0*/  BSYNC B0 ;  /* 0x0000000000007941 */ /* 0x000fea0003800000 */
.L_x_122:
[----:B------:R-:W-:Y:S02]  /*73d0*/  ISETP.NE.AND P0, PT, R60, RZ, PT ;  /* 0x000000ff3c00720c */ /* 0x000fe40003f05270 */
[----:B------:R-:W-:Y:S11]  /*73e0*/  IADD3 R47, PT, PT, R47, 0x1, RZ ;  /* 0x000000012f2f7810 */ /* 0x000ff60007ffe0ff */
[----:B------:R4:W1:Y:S04]  /*73f0*/  @P0 LDS.128 R48, [R6] ;  /* 0x0000000006300984 */ /* 0x0008680000000c00 */
[----:B------:R4:W1:Y:S04]  /*7400*/  @P0 LDS.128 R56, [R5+0x10] ;  /* 0x0000100005380984 */ /* 0x0008680000000c00 */
[----:B------:R4:W1:Y:S04]  /*7410*/  @P0 LDS.128 R64, [R4+0x20] ;  /* 0x0000200004400984 */ /* 0x0008680000000c00 */
[----:B------:R4:W1:Y:S02]  /*7420*/  @P0 LDS.128 R72, [R2+0x30] ;  /* 0x0000300002480984 */ /* 0x0008640000000c00 */
.L_x_121:
[----:B------:R-:W-:Y:S05]  /*7430*/  BSYNC B1 ;  /* 0x0000000000017941 */ /* 0x000fea0003800000 */
.L_x_120:
[----:B---3--:R-:W-:Y:S05]  /*7440*/  VIADD R0, R39, 0x20 ;  /* 0x0000002027007836 */ /* 0x008fea0000000000 */
[----:B------:R-:W-:Y:S04]  /*7450*/  SHF.R.U32.HI R0, RZ, 0x15, R0 ;  /* 0x00000015ff007819 */ /* 0x000fe80000011600 */
[----:B------:R-:W-:Y:S11]  /*7460*/  LOP3.LUT P0, RZ, R0, 0x3, R81, 0x48, !PT ;  /* 0x0000000300ff7812 */ /* 0x000ff60007804851 */
[----:B------:R-:W-:Y:S02]  /*7470*/  @!UPT UIADD3 URZ, UPT, UPT, URZ, URZ, URZ ;  /* 0x000000fffffff290 */ /* 0x000fe4000fffe0ff */
[----:B------:R-:W-:Y:S05]  /*7480*/  @!P0 BRA `(.L_x_125) ;  /* 0x0000000000408947 */ /* 0x000fea0003800000 */
[----:B------:R-:W3:Y:S01]  /*7490*/  LDCU.64 UR8, c[0x4][0x70] ;  /* 0x01000e00ff0877ac */ /* 0x000ee20008000a00 */
[----:B------:R-:W-:Y:S01]  /*74a0*/  MOV R3, 0x0 ;  /* 0x0000000000037802 */ /* 0x000fe20000000f00 */
[----:B------:R-:W-:Y:S02]  /*74b0*/  HFMA2 R12, -RZ, RZ, 0, 5.9604644775390625e-08 ;  /* 0x00000001ff0c7431 */ /* 0x000fe400000001ff */
[----:B------:R-:W-:Y:S02]  /*74c0*/  IMAD.MOV.U32 R8, RZ, RZ, 0x192 ;  /* 0x00000192ff087424 */ /* 0x000fe400078e00ff */
[----:B------:R-:W-:Y:S01]  /*74d0*/  IMAD.MOV.U32 R13, RZ, RZ, RZ ;  /* 0x000000ffff0d7224 */ /* 0x000fe200078e00ff */
[----:B------:R-:W5:Y:S01]  /*74e0*/  LDCU.64 UR6, c[0x4][0x78] ;  /* 0x01000f00ff0677ac */ /* 0x000f620008000a00 */
[----:B----4-:R-:W4:Y:S01]  /*74f0*/  LDC.64 R2, c[0x4][R3] ;  /* 0x0100000003027b82 */ /* 0x010f220000000a00 */
[----:B------:R-:W2:Y:S01]  /*7500*/  LDCU.64 UR4, c[0x4][0x10] ;  /* 0x01000200ff0477ac */ /* 0x000ea20008000a00 */
[----:B---3--:R-:W-:Y:S01]  /*7510*/  MOV R5, UR9 ;  /* 0x0000000900057c02 */ /* 0x008fe20008000f00 */
[----:B------:R-:W-:Y:S01]  /*7520*/  IMAD.U32 R4, RZ, RZ, UR8 ;  /* 0x00000008ff047e24 */ /* 0x000fe2000f8e00ff */
[----:B-----5:R-:W-:Y:S01]  /*7530*/  MOV R7, UR7 ;  /* 0x0000000700077c02 */ /* 0x020fe20008000f00 */
[----:B------:R-:W-:Y:S01]  /*7540*/  IMAD.U32 R6, RZ, RZ, UR6 ;  /* 0x00000006ff067e24 */ /* 0x000fe2000f8e00ff */
[----:B--2---:R-:W-:Y:S01]  /*7550*/  MOV R11, UR5 ;  /* 0x00000005000b7c02 */ /* 0x004fe20008000f00 */
[----:B------:R-:W-:Y:S02]  /*7560*/  IMAD.U32 R10, RZ, RZ, UR4 ;  /* 0x00000004ff0a7e24 */ /* 0x000fe4000f8e00ff */
[----:B------:R-:W-:Y:S07]  /*7570*/  LEPC R20, `(.L_x_125) ;  /* 0x000000001014794e */ /* 0x000fee0000000000 */
[----:B-1--4-:R-:W-:Y:S05]  /*7580*/  CALL.ABS.NOINC R2 ;  /* 0x0000000002007343 */ /* 0x012fea0003c00000 */
.L_x_125:
[C---:B-1----:R-:W-:Y:S01]  /*7590*/  SHF.L.U32 R40, R48.reuse, 0x10, RZ ;  /* 0x0000001030287819 */ /* 0x042fe200000006ff */
[----:B------:R-:W-:Y:S05]  /*75a0*/  WARPSYNC.ALL ;  /* 0x0000000000007948 */ /* 0x000fea0003800000 */
[----:B------:R-:W-:Y:S01]  /*75b0*/  R2UR UR4, R39 ;  /* 0x00000000270472ca */ /* 0x000fe200000e0000 */
[----:B------:R-:W1:Y:S01]  /*75c0*/  S2R R99, SR_CgaCtaId ;  /* 0x0000000000637919 */ /* 0x000e620000008800 */
[----:B------:R-:W-:Y:S01]  /*75d0*/  LOP3.LUT R43, R48, 0xffff0000, RZ, 0xc0, !PT ;  /* 0xffff0000302b7812 */ /* 0x000fe200078ec0ff */
[----:B------:R-:W-:Y:S01]  /*75e0*/  BSSY.RECONVERGENT B0, `(.L_x_126) ;  /* 0x000008e000007945 */ /* 0x000fe20003800200 */
[----:B------:R-:W-:Y:S02]  /*75f0*/  LOP3.LUT R42, R49, 0xffff0000, RZ, 0xc0, !PT ;  /* 0xffff0000312a7812 */ /* 0x000fe400078ec0ff */
[----:B------:R-:W-:Y:S02]  /*7600*/  LOP3.LUT R44, R50, 0xffff0000, RZ, 0xc0, !PT ;  /* 0xffff0000322c7812 */ /* 0x000fe400078ec0ff */
[----:B------:R-:W-:Y:S02]  /*7610*/  SHF.L.U32 R45, R59, 0x10, RZ ;  /* 0x000000103b2d7819 */ /* 0x000fe400000006ff */
[----:B------:R-:W-:Y:S02]  /*7620*/  ISETP.NE.AND P6, PT, R97, RZ, PT ;  /* 0x000000ff6100720c */ /* 0x000fe40003fc5270 */
[----:B------:R-:W-:Y:S01]  /*7630*/  ISETP.NE.AND P0, PT, R96, RZ, PT ;  /* 0x000000ff6000720c */ /* 0x000fe20003f05270 */
[----:B----4-:R-:W3:Y:S01]  /*7640*/  LDTM.x32 R4, tmem[UR4+0x20] ;  /* 0x00002004000479ee */ /* 0x010ee200082c0000 */
[----:B------:R-:W-:Y:S02]  /*7650*/  MOV R61, UR46 ;  /* 0x0000002e003d7c02 */ /* 0x000fe40008000f00 */
[----:B------:R-:W-:Y:S07]  /*7660*/  LEA R62, R47, UR44, 0x3 ;  /* 0x0000002c2f3e7c11 */ /* 0x000fee000f8e18ff */
[----:B------:R-:W-:Y:S04]  /*7670*/  @P6 LEA R61, R61, UR44, 0x3 ;  /* 0x0000002c3d3d6c11 */ /* 0x000fe8000f8e18ff */
[----:B------:R-:W-:Y:S02]  /*7680*/  @P6 IADD3 R104, PT, PT, R61, 0x70, RZ ;  /* 0x000000703d686810 */ /* 0x000fe40007ffe0ff */
[----:B------:R-:W-:Y:S02]  /*7690*/  @P6 SHF.L.U32 R61, R91, 0x1f, RZ ;  /* 0x0000001f5b3d6819 */ /* 0x000fe400000006ff */
[----:B-1----:R-:W-:Y:S01]  /*76a0*/  @P6 PRMT R104, R99, 0x654, R104 ;  /* 0x0000065463686816 */ /* 0x002fe20000000068 */
[C---:B---3--:R-:W-:Y:S01]  /*76b0*/  FMUL R0, R38.reuse, R4 ;  /* 0x0000000426007220 */ /* 0x048fe20000400000 */
[C---:B------:R-:W-:Y:S01]  /*76c0*/  FMUL R2, R38.reuse, R5 ;  /* 0x0000000526027220 */ /* 0x040fe20000400000 */
[C---:B------:R-:W-:Y:S01]  /*76d0*/  FMUL R3, R38.reuse, R6 ;  /* 0x0000000626037220 */ /* 0x040fe20000400000 */
[C---:B------:R-:W-:Y:S01]  /*76e0*/  FMUL R7, R38.reuse, R7 ;  /* 0x0000000726077220 */ /* 0x040fe20000400000 */
[----:B------:R-:W-:Y:S01]  /*76f0*/  FFMA R0, R41, R40, R0 ;  /* 0x0000002829007223 */ /* 0x000fe20000000000 */
[----:B------:R-:W-:Y:S01]  /*7700*/  SHF.L.U32 R40, R49, 0x10, RZ ;  /* 0x0000001031287819 */ /* 0x000fe200000006ff */
[----:B------:R-:W-:Y:S01]  /*7710*/  FFMA R2, R41, R43, R2 ;  /* 0x0000002b29027223 */ /* 0x000fe20000000002 */
[----:B------:R-:W-:Y:S01]  /*7720*/  SHF.L.U32 R43, R51, 0x10, RZ ;  /* 0x00000010332b7819 */ /* 0x000fe200000006ff */
[C---:B------:R-:W-:Y:S01]  /*7730*/  FMUL R4, R38.reuse, R8 ;  /* 0x0000000826047220 */ /* 0x040fe20000400000 */
[----:B------:R-:W-:Y:S01]  /*7740*/  FMUL R5, R38, R9 ;  /* 0x0000000926057220 */ /* 0x000fe20000400000 */
[C---:B------:R-:W-:Y:S01]  /*7750*/  FFMA R3, R41.reuse, R40, R3 ;  /* 0x0000002829037223 */ /* 0x040fe20000000003 */
[----:B------:R-:W-:Y:S01]  /*7760*/  SHF.L.U32 R40, R50, 0x10, RZ ;  /* 0x0000001032287819 */ /* 0x000fe200000006ff */
[----:B------:R-:W-:Y:S01]  /*7770*/  FFMA R7, R41, R42, R7 ;  /* 0x0000002a29077223 */ /* 0x000fe20000000007 */
[----:B------:R-:W-:Y:S01]  /*7780*/  LOP3.LUT R42, R51, 0xffff0000, RZ, 0xc0, !PT ;  /* 0xffff0000332a7812 */ /* 0x000fe200078ec0ff */
[----:B------:R-:W-:Y:S01]  /*7790*/  FMUL R6, R38, R10 ;  /* 0x0000000a26067220 */ /* 0x000fe20000400000 */
[----:B------:R-:W-:Y:S01]  /*77a0*/  F2FP.BF16.F32.PACK_AB R52, R2, R0 ;  /* 0x000000000234723e */ /* 0x000fe200000010ff */
        /* <DEDUP_REMOVED lines=18> */
[C---:B------:R-:W-:Y:S01]  /*78d0*/  LOP3.LUT R42, R58.reuse, 0xffff0000, RZ, 0xc0, !PT ;  /* 0xffff00003a2a7812 */ /* 0x040fe200078ec0ff */
[----:B------:R-:W-:Y:S01]  /*78e0*/  FFMA R10, R41, R43, R10 ;  /* 0x0000002b290a7223 */ /* 0x000fe2000000000a */
[----:B------:R-:W-:Y:S01]  /*78f0*/  SHF.L.U32 R43, R58, 0x10, RZ ;  /* 0x000000103a2b7819 */ /* 0x000fe200000006ff */
[C---:B------:R-:W-:Y:S01]  /*7900*/  FMUL R15, R38.reuse, R15 ;  /* 0x0000000f260f7220 */ /* 0x040fe20000400000 */
[----:B------:R-:W-:Y:S01]  /*7910*/  F2FP.BF16.F32.PACK_AB R68, R9, R8 ;  /* 0x000000080944723e */ /* 0x000fe200000010ff */
[C---:B------:R-:W-:Y:S01]  /*7920*/  FMUL R12, R38.reuse, R16 ;  /* 0x00000010260c7220 */ /* 0x040fe20000400000 */
[----:B------:R-:W-:Y:S01]  /*7930*/  FMUL R13, R38, R17 ;  /* 0x00000011260d7220 */ /* 0x000fe20000400000 */
[----:B------:R-:W-:Y:S01]  /*7940*/  FFMA R15, R41, R40, R15 ;  /* 0x00000028290f7223 */ /* 0x000fe2000000000f */
[----:B------:R-:W-:Y:S01]  /*7950*/  LOP3.LUT R40, R59, 0xffff0000, RZ, 0xc0, !PT ;  /* 0xffff00003b287812 */ /* 0x000fe200078ec0ff */
[----:B------:R-:W-:Y:S01]  /*7960*/  FFMA R12, R41, R43, R12 ;  /* 0x0000002b290c7223 */ /* 0x000fe2000000000c */
[----:B------:R-:W-:Y:S01]  /*7970*/  SHF.L.U32 R43, R64, 0x10, RZ ;  /* 0x00000010402b7819 */ /* 0x000fe200000006ff */
[----:B------:R-:W-:Y:S01]  /*7980*/  FMUL R14, R38, R18 ;  /* 0x00000012260e7220 */ /* 0x000fe20000400000 */
[----:B------:R-:W-:Y:S01]  /*7990*/  F2FP.BF16.F32.PACK_AB R69, R15, R10 ;  /* 0x0000000a0f45723e */ /* 0x000fe200000010ff */
[----:B------:R1:W-:Y:S01]  /*79a0*/  STS.128 [R94+0x2000], R52 ;  /* 0x002000345e007388 */ /* 0x0003e20000000c00 */
[----:B------:R-:W-:Y:S01]  /*79b0*/  FFMA R13, R41, R42, R13 ;  /* 0x0000002a290d7223 */ /* 0x000fe2000000000d */
[----:B------:R-:W-:Y:S01]  /*79c0*/  LOP3.LUT R42, R64, 0xffff0000, RZ, 0xc0, !PT ;  /* 0xffff0000402a7812 */ /* 0x000fe200078ec0ff */
[C---:B------:R-:W-:Y:S01]  /*79d0*/  FMUL R19, R38.reuse, R19 ;  /* 0x0000001326137220 */ /* 0x040fe20000400000 */
[C---:B------:R-:W-:Y:S01]  /*79e0*/  FMUL R16, R38.reuse, R20 ;  /* 0x0000001426107220 */ /* 0x040fe20000400000 */
[C---:B------:R-:W-:Y:S01]  /*79f0*/  FMUL R17, R38.reuse, R21 ;  /* 0x0000001526117220 */ /* 0x040fe20000400000 */
[----:B------:R-:W-:Y:S01]  /*7a00*/  F2FP.BF16.F32.PACK_AB R70, R13, R12 ;  /* 0x0000000c0d46723e */ /* 0x000fe200000010ff */
[----:B------:R-:W-:Y:S01]  /*7a10*/  FFMA R14, R41, R45, R14 ;  /* 0x0000002d290e7223 */ /* 0x000fe2000000000e */
[----:B------:R-:W-:Y:S01]  /*7a20*/  SHF.L.U32 R45, R65, 0x10, RZ ;  /* 0x00000010412d7819 */ /* 0x000fe200000006ff */
[----:B------:R-:W-:Y:S01]  /*7a30*/  FFMA R19, R41, R40, R19 ;  /* 0x0000002829137223 */ /* 0x000fe20000000013 */
[----:B------:R-:W-:Y:S01]  /*7a40*/  LOP3.LUT R40, R65, 0xffff0000, RZ, 0xc0, !PT ;  /* 0xffff000041287812 */ /* 0x000fe200078ec0ff */
[----:B------:R-:W-:Y:S01]  /*7a50*/  FFMA R16, R41, R43, R16 ;  /* 0x0000002b29107223 */ /* 0x000fe20000000010 */
[----:B------:R-:W-:Y:S01]  /*7a60*/  SHF.L.U32 R43, R67, 0x10, RZ ;  /* 0x00000010432b7819 */ /* 0x000fe200000006ff */
[C---:B------:R-:W-:Y:S01]  /*7a70*/  FMUL R18, R38.reuse, R22 ;  /* 0x0000001626127220 */ /* 0x040fe20000400000 */
[----:B------:R-:W-:Y:S01]  /*7a80*/  F2FP.BF16.F32.PACK_AB R71, R19, R14 ;  /* 0x0000000e1347723e */ /* 0x000fe200000010ff */
[C---:B------:R-:W-:Y:S01]  /*7a90*/  FFMA R17, R41.reuse, R42, R17 ;  /* 0x0000002a29117223 */ /* 0x040fe20000000011 */
[----:B------:R-:W-:Y:S01]  /*7aa0*/  FMUL R23, R38, R23 ;  /* 0x0000001726177220 */ /* 0x000fe20000400000 */
[----:B------:R-:W-:Y:S01]  /*7ab0*/  SHF.L.U32 R42, R66, 0x10, RZ ;  /* 0x00000010422a7819 */ /* 0x000fe200000006ff */
[----:B------:R-:W-:Y:S01]  /*7ac0*/  FMUL R20, R38, R24 ;  /* 0x0000001826147220 */ /* 0x000fe20000400000 */
[----:B------:R3:W-:Y:S01]  /*7ad0*/  STS.128 [R93+0x2010], R68 ;  /* 0x002010445d007388 */ /* 0x0007e20000000c00 */
[----:B------:R-:W-:Y:S01]  /*7ae0*/  FFMA R18, R41, R45, R18 ;  /* 0x0000002d29127223 */ /* 0x000fe20000000012 */
[----:B------:R-:W-:Y:S01]  /*7af0*/  SHF.L.U32 R45, R75, 0x10, RZ ;  /* 0x000000104b2d7819 */ /* 0x000fe200000006ff */
[C---:B------:R-:W-:Y:S01]  /*7b00*/  FFMA R23, R41.reuse, R40, R23 ;  /* 0x0000002829177223 */ /* 0x040fe20000000017 */
[----:B------:R-:W-:Y:S01]  /*7b10*/  LOP3.LUT R40, R66, 0xffff0000, RZ, 0xc0, !PT ;  /* 0xffff000042287812 */ /* 0x000fe200078ec0ff */
[----:B------:R-:W-:Y:S01]  /*7b20*/  FFMA R20, R41, R42, R20 ;  /* 0x0000002a29147223 */ /* 0x000fe20000000014 */
[----:B------:R-:W-:Y:S01]  /*7b30*/  LOP3.LUT R42, R67, 0xffff0000, RZ, 0xc0, !PT ;  /* 0xffff0000432a7812 */ /* 0x000fe200078ec0ff */
[C---:B------:R-:W-:Y:S01]  /*7b40*/  FMUL R21, R38.reuse, R25 ;  /* 0x0000001926157220 */ /* 0x040fe20000400000 */
[C---:B------:R-:W-:Y:S01]  /*7b50*/  FMUL R22, R38.reuse, R26 ;  /* 0x0000001a26167220 */ /* 0x040fe20000400000 */
[C---:B------:R-:W-:Y:S01]  /*7b60*/  FMUL R27, R38.reuse, R27 ;  /* 0x0000001b261b7220 */ /* 0x040fe20000400000 */
[----:B------:R-:W-:Y:S01]  /*7b70*/  FMUL R24, R38, R28 ;  /* 0x0000001c26187220 */ /* 0x000fe20000400000 */
        /* <DEDUP_REMOVED lines=8> */
[----:B------:R-:W-:Y:S01]  /*7c00*/  FFMA R24, R41, R40, R24 ;  /* 0x0000002829187223 */ /* 0x000fe20000000018 */
[----:B------:R-:W-:Y:S01]  /*7c10*/  LOP3.LUT R40, R73, 0xffff0000, RZ, 0xc0, !PT ;  /* 0xffff000049287812 */ /* 0x000fe200078ec0ff */
[C---:B------:R-:W-:Y:S01]  /*7c20*/  FFMA R25, R41.reuse, R42, R25 ;  /* 0x0000002a29197223 */ /* 0x040fe20000000019 */
[----:B------:R-:W-:Y:S01]  /*7c30*/  FMUL R31, R38, R31 ;  /* 0x0000001f261f7220 */ /* 0x000fe20000400000 */
[C---:B------:R-:W-:Y:S01]  /*7c40*/  FFMA R26, R41.reuse, R43, R26 ;  /* 0x0000002b291a7223 */ /* 0x040fe2000000001a */
[----:B------:R-:W-:Y:S01]  /*7c50*/  SHF.L.U32 R43, R74, 0x10, RZ ;  /* 0x000000104a2b7819 */ /* 0x000fe200000006ff */
[----:B------:R-:W-:Y:S01]  /*7c60*/  FMUL R28, R38, R32 ;  /* 0x00000020261c7220 */ /* 0x000fe20000400000 */
[----:B------:R-:W-:Y:S01]  /*7c70*/  LOP3.LUT R42, R74, 0xffff0000, RZ, 0xc0, !PT ;  /* 0xffff00004a2a7812 */ /* 0x000fe200078ec0ff */
[C---:B------:R-:W-:Y:S01]  /*7c80*/  FMUL R29, R38.reuse, R33 ;  /* 0x00000021261d7220 */ /* 0x040fe20000400000 */
[C---:B------:R-:W-:Y:S01]  /*7c90*/  FMUL R30, R38.reuse, R34 ;  /* 0x00000022261e7220 */ /* 0x040fe20000400000 */
[----:B------:R-:W-:Y:S01]  /*7ca0*/  FFMA R31, R41, R40, R31 ;  /* 0x00000028291f7223 */ /* 0x000fe2000000001f */
[----:B------:R-:W-:Y:S01]  /*7cb0*/  FMUL R35, R38, R35 ;  /* 0x0000002326237220 */ /* 0x000fe20000400000 */
[----:B-1----:R-:W-:Y:S01]  /*7cc0*/  F2FP.BF16.F32.PACK_AB R52, R17, R16 ;  /* 0x000000101134723e */ /* 0x002fe200000010ff */
[----:B------:R-:W-:Y:S01]  /*7cd0*/  FFMA R28, R41, R43, R28 ;  /* 0x0000002b291c7223 */ /* 0x000fe2000000001c */
[----:B------:R-:W-:Y:S01]  /*7ce0*/  F2FP.BF16.F32.PACK_AB R53, R23, R18 ;  /* 0x000000121735723e */ /* 0x000fe200000010ff */
[----:B------:R-:W-:Y:S01]  /*7cf0*/  FFMA R29, R41, R42, R29 ;  /* 0x0000002a291d7223 */ /* 0x000fe2000000001d */
[----:B------:R-:W-:Y:S01]  /*7d00*/  F2FP.BF16.F32.PACK_AB R54, R21, R20 ;  /* 0x000000141536723e */ /* 0x000fe200000010ff */
[----:B------:R-:W-:Y:S01]  /*7d10*/  FFMA R30, R41, R45, R30 ;  /* 0x0000002d291e7223 */ /* 0x000fe2000000001e */
[----:B------:R-:W-:Y:S01]  /*7d20*/  F2FP.BF16.F32.PACK_AB R55, R27, R22 ;  /* 0x000000161b37723e */ /* 0x000fe200000010ff */
[----:B------:R-:W-:Y:S01]  /*7d30*/  FFMA R35, R41, R44, R35 ;  /* 0x0000002c29237223 */ /* 0x000fe20000000023 */
[----:B------:R-:W-:Y:S02]  /*7d40*/  F2FP.BF16.F32.PACK_AB R100, R25, R24 ;  /* 0x000000181964723e */ /* 0x000fe400000010ff */
[----:B------:R-:W-:Y:S01]  /*7d50*/  F2FP.BF16.F32.PACK_AB R101, R31, R26 ;  /* 0x0000001a1f65723e */ /* 0x000fe200000010ff */
[----:B------:R3:W-:Y:S01]  /*7d60*/  STS.128 [R92+0x2020], R52 ;  /* 0x002020345c007388 */ /* 0x0007e20000000c00 */
        /* <DEDUP_REMOVED lines=8> */
[----:B-1----:R-:W1:Y:S02]  /*7df0*/  FENCE.VIEW.ASYNC.S ;  /* 0x00000000000073c6 */ /* 0x002e640000000000 */
[----:B-1----:R-:W-:Y:S06]  /*7e00*/  BAR.SYNC.DEFER_BLOCKING 0x1, 0x80 ;  /* 0x0042000000007b1d */ /* 0x002fec0000010000 */
[----:B------:R-:W-:Y:S05]  /*7e10*/  @P0 BRA `(.L_x_127) ;  /* 0x0000000000280947 */ /* 0x000fea0003800000 */
[----:B------:R-:W1:Y:S01]  /*7e20*/  LDCU.64 UR6, c[0x0][0x348] ;  /* 0x00006900ff0677ac */ /* 0x000e620008000a00 */
[----:B------:R-:W-:Y:S02]  /*7e30*/  UIADD3 UR9, UPT, UPT, UR49, 0x20, URZ ;  /* 0x0000002031097890 */ /* 0x000fe4000fffe0ff */
[----:B------:R-:W-:Y:S01]  /*7e40*/  UIADD3 UR8, UPT, UPT, UR44, 0x2200, URZ ;  /* 0x000022002c087890 */ /* 0x000fe2000fffe0ff */
[----:B------:R-:W-:Y:S01]  /*7e50*/  UMOV UR10, UR50 ;  /* 0x00000032000a7c82 */ /* 0x000fe20008000000 */
[----:B------:R-:W-:Y:S01]  /*7e60*/  UMOV UR11, UR36 ;  /* 0x00000024000b7c82 */ /* 0x000fe20008000000 */
[----:B-1----:R-:W-:Y:S04]  /*7e70*/  UIADD3 UR4, UP0, UPT, UR6, 0x680, URZ ;  /* 0x0000068006047890 */ /* 0x002fe8000ff1e0ff */
[----:B------:R-:W-:Y:S09]  /*7e80*/  UIADD3.X UR5, UPT, UPT, URZ, UR7, URZ, UP0, !UPT ;  /* 0x00000007ff057290 */ /* 0x000ff200087fe4ff */
[----:B------:R1:W-:Y:S01]  /*7e90*/  UTMASTG.3D [UR8], [UR4] ;  /* 0x00000008040073b5 */ /* 0x0003e20008010000 */
[----:B------:R0:W-:Y:S01]  /*7ea0*/  UTMACMDFLUSH ;  /* 0x00000000000079b7 */ /* 0x0001e20000000000 */
[----:B-1----:R-:W-:Y:S04]  /*7eb0*/  DEPBAR.LE SB0, 0x1 ;  /* 0x000080400000791a */ /* 0x002fe80000000000 */
.L_x_127:
[----:B------:R-:W-:Y:S05]  /*7ec0*/  BSYNC.RECONVERGENT B0 ;  /* 0x0000000000007941 */ /* 0x000fea0003800200 */
.L_x_126:
[----:B------:R-:W-:Y:S01]  /*7ed0*/  BAR.SYNC.DEFER_BLOCKING 0x1, 0x80 ;  /* 0x0042000000007b1d */ /* 0x000fe20000010000 */
[----:B------:R-:W-:Y:S04]  /*7ee0*/  UIADD3 UR4, UPT, UPT, UR46, 0x1, URZ ;  /* 0x000000012e047890 */ /* 0x000fe8000fffe0ff */
[----:B------:R-:W-:Y:S04]  /*7ef0*/  UISETP.NE.AND UP0, UPT, UR4, 0x4, UPT ;  /* 0x000000040400788c */ /* 0x000fe8000bf05270 */
[----:B------:R-:W-:Y:S01]  /*7f00*/  USEL UR45, UR4, URZ, UP0 ;  /* 0x000000ff042d7287 */ /* 0x000fe20008000000 */
[----:B------:R1:W-:Y:S01]  /*7f10*/  @P6 SYNCS.ARRIVE.TRANS64.RED.A1T0 RZ, [R104+URZ], RZ ;  /* 0x000000ff68ff69a7 */ /* 0x0003e200081004ff */
[----:B------:R-:W-:Y:S01]  /*7f20*/  BSSY B1, `(.L_x_128) ;  /* 0x0000017000017945 */ /* 0x000fe20003800000 */
[----:B------:R-:W4:Y:S02]  /*7f30*/  @P6 SYNCS.PHASECHK.TRANS64.TRYWAIT P0, [R62+URZ+0x50], R61 ;  /* 0x0000503d3e0065a7 */ /* 0x000f2400080011ff */
[----:B----4-:R-:W-:Y:S01]  /*7f40*/  @P6 SEL R46, RZ, 0x1, !P0 ;  /* 0x00000001ff2e6807 */ /* 0x010fe20004000000 */
[----:B-1----:R-:W-:Y:S06]  /*7f50*/  @!P6 BRA `(.L_x_129) ;  /* 0x00000000004ce947 */ /* 0x002fec0003800000 */
        /* <DEDUP_REMOVED lines=9> */
[----:B------:R-:W-:Y:S04]  /*7ff0*/  SHF.L.U32 R5, R91, 0x1f, RZ ;  /* 0x0000001f5b057819 */ /* 0x000fe800000006ff */
[----:B------:R-:W1:Y:S02]  /*8000*/  SYNCS.PHASECHK.TRANS64.TRYWAIT P0, [R62+URZ+0x50], R5 ;  /* 0x000050053e0075a7 */ /* 0x000e6400080011ff */
[----:B-1----:R-:W-:Y:S05]  /*8010*/  @!P0 BRA `(.L_x_132) ;  /* 0x0000002400dc8947 */ /* 0x002fea0003800000 */
.L_x_131:
[----:B------:R-:W-:Y:S05]  /*8020*/  BSYNC B0 ;  /* 0x0000000000007941 */ /* 0x000fea0003800000 */
.L_x_130:
[----:B------:R-:W-:Y:S02]  /*8030*/  ISETP.NE.AND P0, PT, R60, RZ, PT ;  /* 0x000000ff3c00720c */ /* 0x000fe40003f05270 */
[----:B------:R-:W-:Y:S11]  /*8040*/  IADD3 R47, PT, PT, R47, 0x1, RZ ;  /* 0x000000012f2f7810 */ /* 0x000ff60007ffe0ff */
[----:B------:R4:W1:Y:S04]  /*8050*/  @P0 LDS.128 R48, [R4] ;  /* 0x0000000004300984 */ /* 0x0008680000000c00 */
[----:B------:R4:W1:Y:S04]  /*8060*/  @P0 LDS.128 R56, [R3+0x10] ;  /* 0x0000100003380984 */ /* 0x0008680000000c00 */
[----:B------:R4:W1:Y:S04]  /*8070*/  @P0 LDS.128 R64, [R2+0x20] ;  /* 0x0000200002400984 */ /* 0x0008680000000c00 */
[----:B------:R4:W1:Y:S02]  /*8080*/  @P0 LDS.128 R72, [R0+0x30] ;  /* 0x0000300000480984 */ /* 0x0008640000000c00 */
.L_x_129:
[----:B------:R-:W-:Y:S05]  /*8090*/  BSYNC B1 ;  /* 0x0000000000017941 */ /* 0x000fea0003800000 */
.L_x_128:
[----:B----4-:R-:W-:Y:S05]  /*80a0*/  VIADD R0, R39, 0x40 ;  /* 0x0000004027007836 */ /* 0x010fea0000000000 */
[----:B------:R-:W-:Y:S04]  /*80b0*/  SHF.R.U32.HI R0, RZ, 0x15, R0 ;  /* 0x00000015ff007819 */ /* 0x000fe80000011600 */
[----:B------:R-:W-:Y:S11]  /*80c0*/  LOP3.LUT P0, RZ, R0, 0x3, R81, 0x48, !PT ;  /* 0x0000000300ff7812 */ /* 0x000ff60007804851 */
[----:B------:R-:W-:Y:S02]  /*80d0*/  @!UPT UIADD3 URZ, UPT, UPT, URZ, URZ, URZ ;  /* 0x000000fffffff290 */ /* 0x000fe4000fffe0ff */
[----:B------:R-:W-:Y:S05]  /*80e0*/  @!P0 BRA `(.L_x_133) ;  /* 0x0000000000408947 */ /* 0x000fea0003800000 */
[----:B------:R-:W1:Y:S01]  /*80f0*/  LDCU.64 UR8, c[0x4][0x70] ;  /* 0x01000e00ff0877ac */ /* 0x000e620008000a00 */
[----:B------:R-:W-:Y:S01]  /*8100*/  MOV R3, 0x0 ;  /* 0x0000000000037802 */ /* 0x000fe20000000f00 */
[----:B------:R-:W-:Y:S02]  /*8110*/  HFMA2 R12, -RZ, RZ, 0, 5.9604644775390625e-08 ;  /* 0x00000001ff0c7431 */ /* 0x000fe400000001ff */
[----:B------:R-:W-:Y:S02]  /*8120*/  IMAD.MOV.U32 R8, RZ, RZ, 0x192 ;  /* 0x00000192ff087424 */ /* 0x000fe400078e00ff */
[----:B------:R-:W-:Y:S01]  /*8130*/  IMAD.MOV.U32 R13, RZ, RZ, RZ ;  /* 0x000000ffff0d7224 */ /* 0x000fe200078e00ff */
[----:B------:R-:W4:Y:S01]  /*8140*/  LDCU.64 UR6, c[0x4][0x78] ;  /* 0x01000f00ff0677ac */ /* 0x000f220008000a00 */
[----:B------:R-:W2:Y:S01]  /*8150*/  LDC.64 R2, c[0x4][R3] ;  /* 0x0100000003027b82 */ /* 0x000ea20000000a00 */
[----:B------:R-:W5:Y:S01]  /*8160*/  LDCU.64 UR4, c[0x4][0x10] ;  /* 0x01000200ff0477ac */ /* 0x000f620008000a00 */
[----:B-1----:R-:W-:Y:S01]  /*8170*/  MOV R5, UR9 ;  /* 0x0000000900057c02 */ /* 0x002fe20008000f00 */
[----:B------:R-:W-:Y:S01]  /*8180*/  IMAD.U32 R4, RZ, RZ, UR8 ;  /* 0x00000008ff047e24 */ /* 0x000fe2000f8e00ff */
[----:B----4-:R-:W-:Y:S01]  /*8190*/  MOV R7, UR7 ;  /* 0x0000000700077c02 */ /* 0x010fe20008000f00 */
[----:B------:R-:W-:Y:S01]  /*81a0*/  IMAD.U32 R6, RZ, RZ, UR6 ;  /* 0x00000006ff067e24 */ /* 0x000fe2000f8e00ff */
[----:B-----5:R-:W-:Y:S01]  /*81b0*/  MOV R11, UR5 ;  /* 0x00000005000b7c02 */ /* 0x020fe20008000f00 */
[----:B------:R-:W-:Y:S02]  /*81c0*/  IMAD.U32 R10, RZ, RZ, UR4 ;  /* 0x00000004ff0a7e24 */ /* 0x000fe4000f8e00ff */
[----:B------:R-:W-:Y:S07]  /*81d0*/  LEPC R20, `(.L_x_133) ;  /* 0x000000001014794e */ /* 0x000fee0000000000 */
[----:B--23--:R-:W-:Y:S05]  /*81e0*/  CALL.ABS.NOINC R2 ;  /* 0x0000000002007343 */ /* 0x00cfea0003c00000 */
.L_x_133:
[C---:B-1----:R-:W-:Y:S01]  /*81f0*/  SHF.L.U32 R40, R48.reuse, 0x10, RZ ;  /* 0x0000001030287819 */ /* 0x042fe200000006ff */
[----:B------:R-:W-:Y:S05]  /*8200*/  WARPSYNC.ALL ;  /* 0x0000000000007948 */ /* 0x000fea0003800000 */
[----:B------:R-:W-:Y:S01]  /*8210*/  R2UR UR4, R39 ;  /* 0x00000000270472ca */ /* 0x000fe200000e0000 */
[----:B------:R-:W-:Y:S01]  /*8220*/  BSSY.RECONVERGENT B0, `(.L_x_134) ;  /* 0x000008f000007945 */ /* 0x000fe20003800200 */
[----:B------:R-:W-:Y:S02]  /*8230*/  LOP3.LUT R43, R48, 0xffff0000, RZ, 0xc0, !PT ;  /* 0xffff0000302b7812 */ /* 0x000fe400078ec0ff */
[----:B------:R-:W-:Y:S02]  /*8240*/  SHF.L.U32 R42, R49, 0x10, RZ ;  /* 0x00000010312a7819 */ /* 0x000fe400000006ff */
[C---:B------:R-:W-:Y:S02]  /*8250*/  SHF.L.U32 R45, R51.reuse, 0x10, RZ ;  /* 0x00000010332d7819 */ /* 0x040fe400000006ff */
[----:B------:R-:W-:Y:S02]  /*8260*/  LOP3.LUT R44, R51, 0xffff0000, RZ, 0xc0, !PT ;  /* 0xffff0000332c7812 */ /* 0x000fe400078ec0ff */
[----:B------:R-:W-:Y:S02]  /*8270*/  ISETP.NE.AND P6, PT, R97, RZ, PT ;  /* 0x000000ff6100720c */ /* 0x000fe40003fc5270 */
[----:B------:R-:W-:Y:S01]  /*8280*/  ISETP.NE.AND P0, PT, R96, RZ, PT ;  /* 0x000000ff6000720c */ /* 0x000fe20003f05270 */
[----:B------:R-:W1:Y:S01]  /*8290*/  LDTM.x32 R4, tmem[UR4+0x40] ;  /* 0x00004004000479ee */ /* 0x000e6200082c0000 */
[----:B------:R-:W-:Y:S09]  /*82a0*/  MOV R61, UR45 ;  /* 0x0000002d003d7c02 */ /* 0x000ff20008000f00 */
[----:B------:R-:W-:Y:S02]  /*82b0*/  @P6 LEA R61, R61, UR44, 0x3 ;  /* 0x0000002c3d3d6c11 */ /* 0x000fe4000f8e18ff */
[----:B------:R-:W-:Y:S02]  /*82c0*/  @P6 SHF.L.U32 R104, R91, 0x1f, RZ ;  /* 0x0000001f5b686819 */ /* 0x000fe400000006ff */
[----:B------:R-:W-:Y:S02]  /*82d0*/  @P6 IADD3 R62, PT, PT, R61, 0x70, RZ ;  /* 0x000000703d3e6810 */ /* 0x000fe40007ffe0ff */
[----:B------:R-:W-:Y:S02]  /*82e0*/  LEA R61, R47, UR44, 0x3 ;  /* 0x0000002c2f3d7c11 */ /* 0x000fe4000f8e18ff */
[----:B------:R-:W-:Y:S01]  /*82f0*/  @P6 PRMT R62, R99, 0x654, R62 ;  /* 0x00000654633e6816 */ /* 0x000fe2000000003e */
[C---:B-1----:R-:W-:Y:S01]  /*8300*/  FMUL R0, R38.reuse, R4 ;  /* 0x0000000426007220 */ /* 0x042fe20000400000 */
[C---:B------:R-:W-:Y:S01]  /*8310*/  FMUL R2, R38.reuse, R5 ;  /* 0x0000000526027220 */ /* 0x040fe20000400000 */
[C---:B------:R-:W-:Y:S01]  /*8320*/  FMUL R3, R38.reuse, R6 ;  /* 0x0000000626037220 */ /* 0x040fe20000400000 */
        /* <DEDUP_REMOVED lines=8> */
[----:B---3--:R-:W-:Y:S01]  /*83b0*/  F2FP.BF16.F32.PACK_AB R68, R2, R0 ;  /* 0x000000000244723e */ /* 0x008fe200000010ff */
[----:B------:R-:W-:Y:S01]  /*83c0*/  FMUL R5, R38, R9 ;  /* 0x0000000926057220 */ /* 0x000fe20000400000 */
[C---:B------:R-:W-:Y:S01]  /*83d0*/  FFMA R7, R41.reuse, R40, R7 ;  /* 0x0000002829077223 */ /* 0x040fe20000000007 */
[----:B------:R-:W-:Y:S01]  /*83e0*/  SHF.L.U32 R40, R56, 0x10, RZ ;  /* 0x0000001038287819 */ /* 0x000fe200000006ff */
[C---:B------:R-:W-:Y:S01]  /*83f0*/  FMUL R6, R38.reuse, R10 ;  /* 0x0000000a26067220 */ /* 0x040fe20000400000 */
[C---:B------:R-:W-:Y:S01]  /*8400*/  FMUL R11, R38.reuse, R11 ;  /* 0x0000000b260b7220 */ /* 0x040fe20000400000 */
[----:B------:R-:W-:Y:S01]  /*8410*/  FFMA R4, R41, R43, R4 ;  /* 0x0000002b29047223 */ /* 0x000fe20000000004 */
[----:B------:R-:W-:Y:S01]  /*8420*/  SHF.L.U32 R43, R57, 0x10, RZ ;  /* 0x00000010392b7819 */ /* 0x000fe200000006ff */
[----:B------:R-:W-:Y:S01]  /*8430*/  FMUL R8, R38, R12 ;  /* 0x0000000c26087220 */ /* 0x000fe20000400000 */
[----:B------:R-:W-:Y:S01]  /*8440*/  F2FP.BF16.F32.PACK_AB R69, R7, R3 ;  /* 0x000000030745723e */ /* 0x000fe200000010ff */
[C---:B------:R-:W-:Y:S01]  /*8450*/  FFMA R5, R41.reuse, R42, R5 ;  /* 0x0000002a29057223 */ /* 0x040fe20000000005 */
[----:B------:R-:W-:Y:S01]  /*8460*/  LOP3.LUT R42, R56, 0xffff0000, RZ, 0xc0, !PT ;  /* 0xffff0000382a7812 */ /* 0x000fe200078ec0ff */
[----:B------:R-:W-:Y:S01]  /*8470*/  FFMA R6, R41, R45, R6 ;  /* 0x0000002d29067223 */ /* 0x000fe20000000006 */
[----:B------:R-:W-:Y:S01]  /*8480*/  SHF.L.U32 R45, R65, 0x10, RZ ;  /* 0x00000010412d7819 */ /* 0x000fe200000006ff */
[----:B------:R-:W-:Y:S01]  /*8490*/  FFMA R11, R41, R44, R11 ;  /* 0x0000002c290b7223 */ /* 0x000fe2000000000b */
[----:B------:R-:W-:Y:S01]  /*84a0*/  F2FP.BF16.F32.PACK_AB R70, R5, R4 ;  /* 0x000000040546723e */ /* 0x000fe200000010ff */
[----:B------:R-:W-:Y:S01]  /*84b0*/  FFMA R8, R41, R40, R8 ;  /* 0x0000002829087223 */ /* 0x000fe20000000008 */
[----:B------:R-:W-:Y:S01]  /*84c0*/  LOP3.LUT R40, R57, 0xffff0000, RZ, 0xc0, !PT ;  /* 0xffff000039287812 */ /* 0x000fe200078ec0ff */
[C---:B------:R-:W-:Y:S01]  /*84d0*/  FMUL R9, R38.reuse, R13 ;  /* 0x0000000d26097220 */ /* 0x040fe20000400000 */
[----:B------:R-:W-:Y:S01]  /*84e0*/  F2FP.BF16.F32.PACK_AB R71, R11, R6 ;  /* 0x000000060b47723e */ /* 0x000fe200000010ff */
[C---:B------:R-:W-:Y:S01]  /*84f0*/  FMUL R10, R38.reuse, R14 ;  /* 0x0000000e260a7220 */ /* 0x040fe20000400000 */
[----:B------:R-:W-:Y:S01]  /*8500*/  LOP3.LUT R44, R75, 0xffff0000, RZ, 0xc0, !PT ;  /* 0xffff00004b2c7812 */ /* 0x000fe200078ec0ff */
[----:B------:R-:W-:Y:S01]  /*8510*/  FMUL R15, R38, R15 ;  /* 0x0000000f260f7220 */ /* 0x000fe20000400000 */
        /* <DEDUP_REMOVED lines=8> */
[----:B------:R-:W-:Y:S01]  /*85a0*/  FMUL R13, R38, R17 ;  /* 0x00000011260d7220 */ /* 0x000fe20000400000 */
[----:B------:R-:W-:Y:S01]  /*85b0*/  F2FP.BF16.F32.PACK_AB R53, R15, R10 ;  /* 0x0000000a0f35723e */ /* 0x000fe200000010ff */
[C---:B------:R-:W-:Y:S01]  /*85c0*/  FFMA R12, R41.reuse, R42, R12 ;  /* 0x0000002a290c7223 */ /* 0x040fe2000000000c */
[----:B------:R-:W-:Y:S01]  /*85d0*/  LOP3.LUT R42, R64, 0xffff0000, RZ, 0xc0, !PT ;  /* 0xffff0000402a7812 */ /* 0x000fe200078ec0ff */
[C---:B------:R-:W-:Y:S01]  /*85e0*/  FMUL R14, R38.reuse, R18 ;  /* 0x00000012260e7220 */ /* 0x040fe20000400000 */
[----:B------:R-:W-:Y:S01]  /*85f0*/  FFMA R13, R41, R40, R13 ;  /* 0x00000028290d7223 */ /* 0x000fe2000000000d */
[----:B------:R-:W-:Y:S01]  /*8600*/  LOP3.LUT R40, R59, 0xffff0000, RZ, 0xc0, !PT ;  /* 0xffff00003b287812 */ /* 0x000fe200078ec0ff */
[----:B------:R1:W-:Y:S01]  /*8610*/  STS.128 [R94+0x4000], R68 ;  /* 0x004000445e007388 */ /* 0x0003e20000000c00 */
[----:B------:R-:W-:Y:S01]  /*8620*/  FMUL R19, R38, R19 ;  /* 0x0000001326137220 */ /* 0x000fe20000400000 */
[----:B------:R-:W-:Y:S01]  /*8630*/  FFMA R14, R41, R43, R14 ;  /* 0x0000002b290e7223 */ /* 0x000fe2000000000e */
[----:B------:R-:W-:Y:S01]  /*8640*/  SHF.L.U32 R43, R64, 0x10, RZ ;  /* 0x00000010402b7819 */ /* 0x000fe200000006ff */
[C---:B------:R-:W-:Y:S01]  /*8650*/  FMUL R16, R38.reuse, R20 ;  /* 0x0000001426107220 */ /* 0x040fe20000400000 */
        /* <DEDUP_REMOVED lines=18> */
[C---:B------:R-:W-:Y:S01]  /*8780*/  FMUL R22, R38.reuse, R26 ;  /* 0x0000001a26167220 */ /* 0x040fe20000400000 */
[----:B------:R-:W-:Y:S01]  /*8790*/  FMUL R27, R38, R27 ;  /* 0x0000001b261b7220 */ /* 0x000fe20000400000 */
[----:B------:R-:W-:Y:S01]  /*87a0*/  FFMA R20, R41, R43, R20 ;  /* 0x0000002b29147223 */ /* 0x000fe20000000014 */
[----:B------:R-:W-:Y:S01]  /*87b0*/  SHF.L.U32 R43, R73, 0x10, RZ ;  /* 0x00000010492b7819 */ /* 0x000fe200000006ff */
[C---:B------:R-:W-:Y:S01]  /*87c0*/  FFMA R21, R41.reuse, R40, R21 ;  /* 0x0000002829157223 */ /* 0x040fe20000000015 */
[C---:B------:R-:W-:Y:S01]  /*87d0*/  FFMA R22, R41.reuse, R45, R22 ;  /* 0x0000002d29167223 */ /* 0x040fe20000000016 */
[C---:B------:R-:W-:Y:S01]  /*87e0*/  FFMA R27, R41.reuse, R42, R27 ;  /* 0x0000002a291b7223 */ /* 0x040fe2000000001b */
[----:B------:R-:W-:Y:S01]  /*87f0*/  SHF.L.U32 R40, R72, 0x10, RZ ;  /* 0x0000001048287819 */ /* 0x000fe200000006ff */
[----:B------:R-:W-:Y:S01]  /*8800*/  FMUL R24, R38, R28 ;  /* 0x0000001c26187220 */ /* 0x000fe20000400000 */
[----:B------:R-:W-:Y:S01]  /*8810*/  LOP3.LUT R42, R72, 0xffff0000, RZ, 0xc0, !PT ;  /* 0xffff0000482a7812 */ /* 0x000fe200078ec0ff */
[C---:B------:R-:W-:Y:S01]  /*8820*/  FMUL R25, R38.reuse, R29 ;  /* 0x0000001d26197220 */ /* 0x040fe20000400000 */
[C---:B------:R-:W-:Y:S01]  /*8830*/  FMUL R26, R38.reuse, R30 ;  /* 0x0000001e261a7220 */ /* 0x040fe20000400000 */
[----:B------:R-:W-:Y:S01]  /*8840*/  FFMA R24, R41, R40, R24 ;  /* 0x0000002829187223 */ /* 0x000fe20000000018 */
[----:B------:R-:W-:Y:S01]  /*8850*/  LOP3.LUT R40, R73, 0xffff0000, RZ, 0xc0, !PT ;  /* 0xffff000049287812 */ /* 0x000fe200078ec0ff */
[C---:B------:R-:W-:Y:S01]  /*8860*/  FFMA R25, R41.reuse, R42, R25 ;  /* 0x0000002a29197223 */ /* 0x040fe20000000019 */
        /* <DEDUP_REMOVED lines=42> */
.L_x_135:
[----:B------:R-:W-:Y:S05]  /*8b10*/  BSYNC.RECONVERGENT B0 ;  /* 0x0000000000007941 */ /* 0x000fea0003800200 */
.L_x_134:
        /* <DEDUP_REMOVED lines=21> */
.L_x_139:
[----:B------:R-:W-:Y:S05]  /*8c70*/  BSYNC B0 ;  /* 0x0000000000007941 */ /* 0x000fea0003800000 */
.L_x_138:
[----:B------:R-:W-:Y:S11]  /*8c80*/  ISETP.NE.AND P0, PT, R60, RZ, PT ;  /* 0x000000ff3c00720c */ /* 0x000ff60003f05270 */
[----:B------:R-:W-:Y:S02]  /*8c90*/  @!UPT UIADD3 URZ, UPT, UPT, URZ, URZ, URZ ;  /* 0x000000fffffff290 */ /* 0x000fe4000fffe0ff */
[----:B------:R4:W1:Y:S04]  /*8ca0*/  @P0 LDS.128 R48, [R3] ;  /* 0x0000000003300984 */ /* 0x0008680000000c00 */
[----:B------:R4:W1:Y:S04]  /*8cb0*/  @P0 LDS.128 R56, [R2+0x10] ;  /* 0x0000100002380984 */ /* 0x0008680000000c00 */
[----:B------:R4:W1:Y:S04]  /*8cc0*/  @P0 LDS.128 R64, [R0+0x20] ;  /* 0x0000200000400984 */ /* 0x0008680000000c00 */
[----:B------:R4:W1:Y:S02]  /*8cd0*/  @P0 LDS.128 R72, [R47+0x30] ;  /* 0x000030002f480984 */ /* 0x0008640000000c00 */
.L_x_137:
[----:B------:R-:W-:Y:S05]  /*8ce0*/  BSYNC B1 ;  /* 0x0000000000017941 */ /* 0x000fea0003800000 */
.L_x_136:
[----:B----4-:R-:W-:Y:S05]  /*8cf0*/  VIADD R0, R39, 0x60 ;  /* 0x0000006027007836 */ /* 0x010fea0000000000 */
[----:B------:R-:W-:Y:S04]  /*8d00*/  SHF.R.U32.HI R0, RZ, 0x15, R0 ;  /* 0x00000015ff007819 */ /* 0x000fe80000011600 */
[----:B------:R-:W-:Y:S11]  /*8d10*/  LOP3.LUT P0, RZ, R0, 0x3, R81, 0x48, !PT ;  /* 0x0000000300ff7812 */ /* 0x000ff60007804851 */
[----:B------:R-:W-:Y:S02]  /*8d20*/  @!UPT UIADD3 URZ, UPT, UPT, URZ, URZ, URZ ;  /* 0x000000fffffff290 */ /* 0x000fe4000fffe0ff */
[----:B------:R-:W-:Y:S05]  /*8d30*/  @!P0 BRA `(.L_x_141) ;  /* 0x0000000000408947 */ /* 0x000fea0003800000 */
[----:B------:R-:W4:Y:S01]  /*8d40*/  LDCU.64 UR8, c[0x4][0x70] ;  /* 0x01000e00ff0877ac */ /* 0x000f220008000a00 */
[----:B------:R-:W-:Y:S01]  /*8d50*/  MOV R3, 0x0 ;  /* 0x0000000000037802 */ /* 0x000fe20000000f00 */
[----:B------:R-:W-:Y:S02]  /*8d60*/  HFMA2 R12, -RZ, RZ, 0, 5.9604644775390625e-08 ;  /* 0x00000001ff0c7431 */ /* 0x000fe400000001ff */
[----:B------:R-:W-:Y:S02]  /*8d70*/  IMAD.MOV.U32 R8, RZ, RZ, 0x192 ;  /* 0x00000192ff087424 */ /* 0x000fe400078e00ff */
[----:B------:R-:W-:Y:S01]  /*8d80*/  IMAD.MOV.U32 R13, RZ, RZ, RZ ;  /* 0x000000ffff0d7224 */ /* 0x000fe200078e00ff */
[----:B------:R-:W5:Y:S01]  /*8d90*/  LDCU.64 UR6, c[0x4][0x78] ;  /* 0x01000f00ff0677ac */ /* 0x000f620008000a00 */
[----:B------:R-:W2:Y:S01]  /*8da0*/  LDC.64 R2, c[0x4][R3] ;  /* 0x0100000003027b82 */ /* 0x000ea20000000a00 */
[----:B------:R-:W3:Y:S01]  /*8db0*/  LDCU.64 UR4, c[0x4][0x10] ;  /* 0x01000200ff0477ac */ /* 0x000ee20008000a00 */
[----:B----4-:R-:W-:Y:S01]  /*8dc0*/  MOV R5, UR9 ;  /* 0x0000000900057c02 */ /* 0x010fe20008000f00 */
[----:B-1----:R-:W-:Y:S01]  /*8dd0*/  IMAD.U32 R4, RZ, RZ, UR8 ;  /* 0x00000008ff047e24 */ /* 0x002fe2000f8e00ff */
[----:B-----5:R-:W-:Y:S01]  /*8de0*/  MOV R7, UR7 ;  /* 0x0000000700077c02 */ /* 0x020fe20008000f00 */
[----:B------:R-:W-:Y:S01]  /*8df0*/  IMAD.U32 R6, RZ, RZ, UR6 ;  /* 0x00000006ff067e24 */ /* 0x000fe2000f8e00ff */
[----:B---3--:R-:W-:Y:S01]  /*8e00*/  MOV R11, UR5 ;  /* 0x00000005000b7c02 */ /* 0x008fe20008000f00 */
[----:B------:R-:W-:Y:S02]  /*8e10*/  IMAD.U32 R10, RZ, RZ, UR4 ;  /* 0x00000004ff0a7e24 */ /* 0x000fe4000f8e00ff */
[----:B------:R-:W-:Y:S07]  /*8e20*/  LEPC R20, `(.L_x_141) ;  /* 0x000000001014794e */ /* 0x000fee0000000000 */
[----:B--2---:R-:W-:Y:S05]  /*8e30*/  CALL.ABS.NOINC R2 ;  /* 0x0000000002007343 */ /* 0x004fea0003c00000 */
.L_x_141:
[----:B------:R-:W-:Y:S01]  /*8e40*/  ISETP.NE.AND P0, PT, R96, RZ, PT ;  /* 0x000000ff6000720c */ /* 0x000fe20003f05270 */
[----:B------:R-:W-:Y:S05]  /*8e50*/  WARPSYNC.ALL ;  /* 0x0000000000007948 */ /* 0x000fea0003800000 */
[----:B------:R-:W-:Y:S01]  /*8e60*/  R2UR UR4, R39 ;  /* 0x00000000270472ca */ /* 0x000fe200000e0000 */
[----:B------:R-:W-:Y:S01]  /*8e70*/  BSSY.RECONVERGENT B0, `(.L_x_142) ;  /* 0x000008c000007945 */ /* 0x000fe20003800200 */
[C---:B-1----:R-:W-:Y:S02]  /*8e80*/  SHF.L.U32 R40, R48.reuse, 0x10, RZ ;  /* 0x0000001030287819 */ /* 0x042fe400000006ff */
[----:B------:R-:W-:Y:S02]  /*8e90*/  LOP3.LUT R42, R48, 0xffff0000, RZ, 0xc0, !PT ;  /* 0xffff0000302a7812 */ /* 0x000fe400078ec0ff */
[C---:B------:R-:W-:Y:S02]  /*8ea0*/  SHF.L.U32 R43, R49.reuse, 0x10, RZ ;  /* 0x00000010312b7819 */ /* 0x040fe400000006ff */
[----:B------:R-:W-:Y:S02]  /*8eb0*/  LOP3.LUT R44, R49, 0xffff0000, RZ, 0xc0, !PT ;  /* 0xffff0000312c7812 */ /* 0x000fe400078ec0ff */
[C---:B------:R-:W-:Y:S02]  /*8ec0*/  SHF.L.U32 R45, R50.reuse, 0x10, RZ ;  /* 0x00000010322d7819 */ /* 0x040fe400000006ff */
[----:B------:R-:W-:Y:S01]  /*8ed0*/  LOP3.LUT R46, R50, 0xffff0000, RZ, 0xc0, !PT ;  /* 0xffff0000322e7812 */ /* 0x000fe200078ec0ff */
[----:B------:R-:W1:Y:S01]  /*8ee0*/  LDTM.x32 R4, tmem[UR4+0x60] ;  /* 0x00006004000479ee */ /* 0x000e6200082c0000 */
[C---:B------:R-:W-:Y:S01]  /*8ef0*/  SHF.L.U32 R47, R51.reuse, 0x10, RZ ;  /* 0x00000010332f7819 */ /* 0x040fe200000006ff */
[----:B------:R-:W-:Y:S01]  /*8f00*/  NOP ;  /* 0x0000000000007918 */ /* 0x000fe20000000000 */
[----:B------:R-:W-:Y:S02]  /*8f10*/  LOP3.LUT R48, R51, 0xffff0000, RZ, 0xc0, !PT ;  /* 0xffff000033307812 */ /* 0x000fe400078ec0ff */
[C---:B------:R-:W-:Y:S02]  /*8f20*/  SHF.L.U32 R49, R56.reuse, 0x10, RZ ;  /* 0x0000001038317819 */ /* 0x040fe400000006ff */
[----:B------:R-:W-:Y:S02]  /*8f30*/  LOP3.LUT R51, R56, 0xffff0000, RZ, 0xc0, !PT ;  /* 0xffff000038337812 */ /* 0x000fe400078ec0ff */
[C---:B------:R-:W-:Y:S02]  /*8f40*/  SHF.L.U32 R50, R57.reuse, 0x10, RZ ;  /* 0x0000001039327819 */ /* 0x040fe400000006ff */
[----:B---3--:R-:W-:Y:S02]  /*8f50*/  LOP3.LUT R52, R57, 0xffff0000, RZ, 0xc0, !PT ;  /* 0xffff000039347812 */ /* 0x008fe400078ec0ff */
[C---:B------:R-:W-:Y:S02]  /*8f60*/  SHF.L.U32 R53, R58.reuse, 0x10, RZ ;  /* 0x000000103a357819 */ /* 0x040fe400000006ff */
[----:B------:R-:W-:Y:S02]  /*8f70*/  LOP3.LUT R54, R58, 0xffff0000, RZ, 0xc0, !PT ;  /* 0xffff00003a367812 */ /* 0x000fe400078ec0ff */
[C---:B------:R-:W-:Y:S02]  /*8f80*/  SHF.L.U32 R55, R59.reuse, 0x10, RZ ;  /* 0x000000103b377819 */ /* 0x040fe400000006ff */
[----:B------:R-:W-:Y:S02]  /*8f90*/  IADD3 R98, PT, PT, R98, 0xe0, RZ ;  /* 0x000000e062627810 */ /* 0x000fe40007ffe0ff */
[----:B------:R-:W-:Y:S02]  /*8fa0*/  LOP3.LUT R56, R59, 0xffff0000, RZ, 0xc0, !PT ;  /* 0xffff00003b387812 */ /* 0x000fe400078ec0ff */
[----:B------:R-:W-:Y:S01]  /*8fb0*/  SHF.L.U32 R57, R64, 0x10, RZ ;  /* 0x0000001040397819 */ /* 0x000fe200000006ff */
[----:B-1----:R-:W-:Y:S01]  /*8fc0*/  FMUL R4, R38, R4 ;  /* 0x0000000426047220 */ /* 0x002fe20000400000 */
[----:B------:R-:W-:Y:S01]  /*8fd0*/  LOP3.LUT R58, R64, 0xffff0000, RZ, 0xc0, !PT ;  /* 0xffff0000403a7812 */ /* 0x000fe200078ec0ff */
[----:B------:R-:W-:Y:S01]  /*8fe0*/  FMUL R5, R38, R5 ;  /* 0x0000000526057220 */ /* 0x000fe20000400000 */
[----:B------:R-:W-:Y:S01]  /*8ff0*/  LOP3.LUT R98, R98, 0xfefffff8, RZ, 0xc0, !PT ;  /* 0xfefffff862627812 */ /* 0x000fe200078ec0ff */
[C---:B------:R-:W-:Y:S01]  /*9000*/  FFMA R4, R41.reuse, R40, R4 ;  /* 0x0000002829047223 */ /* 0x040fe20000000004 */
[C---:B------:R-:W-:Y:S01]  /*9010*/  FMUL R6, R38.reuse, R6 ;  /* 0x0000000626067220 */ /* 0x040fe20000400000 */
[----:B------:R-:W-:Y:S01]  /*9020*/  FFMA R5, R41, R42, R5 ;  /* 0x0000002a29057223 */ /* 0x000fe20000000005 */
[----:B------:R-:W-:Y:S01]  /*9030*/  SHF.L.U32 R59, R65, 0x10, RZ ;  /* 0x00000010413b7819 */ /* 0x000fe200000006ff */
[----:B------:R1:W-:Y:S01]  /*9040*/  SYNCS.ARRIVE.TRANS64.RED.A1T0 RZ, [R98+URZ], RZ ;  /* 0x000000ff62ff79a7 */ /* 0x0003e200081004ff */
[----:B------:R-:W-:Y:S01]  /*9050*/  FFMA R6, R41, R43, R6 ;  /* 0x0000002b29067223 */ /* 0x000fe20000000006 */
[C---:B------:R-:W-:Y:S01]  /*9060*/  FMUL R7, R38.reuse, R7 ;  /* 0x0000000726077220 */ /* 0x040fe20000400000 */
[----:B------:R-:W-:Y:S01]  /*9070*/  F2FP.BF16.F32.PACK_AB R100, R5, R4 ;  /* 0x000000040564723e */ /* 0x000fe200000010ff */
[C---:B------:R-:W-:Y:S01]  /*9080*/  FMUL R8, R38.reuse, R8 ;  /* 0x0000000826087220 */ /* 0x040fe20000400000 */
[----:B------:R-:W-:Y:S01]  /*9090*/  FMUL R9, R38, R9 ;  /* 0x0000000926097220 */ /* 0x000fe20000400000 */
[----:B------:R-:W-:Y:S01]  /*90a0*/  LOP3.LUT R60, R65, 0xffff0000, RZ, 0xc0, !PT ;  /* 0xffff0000413c7812 */ /* 0x000fe200078ec0ff */
[C---:B------:R-:W-:Y:S01]  /*90b0*/  FFMA R7, R41.reuse, R44, R7 ;  /* 0x0000002c29077223 */ /* 0x040fe20000000007 */
[C---:B------:R-:W-:Y:S01]  /*90c0*/  FFMA R8, R41.reuse, R45, R8 ;  /* 0x0000002d29087223 */ /* 0x040fe20000000008 */
[----:B------:R-:W-:Y:S01]  /*90d0*/  SHF.L.U32 R61, R66, 0x10, RZ ;  /* 0x00000010423d7819 */ /* 0x000fe200000006ff */
[----:B------:R-:W-:Y:S01]  /*90e0*/  FFMA R9, R41, R46, R9 ;  /* 0x0000002e29097223 */ /* 0x000fe20000000009 */
[C---:B------:R-:W-:Y:S01]  /*90f0*/  FMUL R10, R38.reuse, R10 ;  /* 0x0000000a260a7220 */ /* 0x040fe20000400000 */
[----:B------:R-:W-:Y:S01]  /*9100*/  F2FP.BF16.F32.PACK_AB R101, R7, R6 ;  /* 0x000000060765723e */ /* 0x000fe200000010ff */
[C---:B------:R-:W-:Y:S01]  /*9110*/  FMUL R11, R38.reuse, R11 ;  /* 0x0000000b260b7220 */ /* 0x040fe20000400000 */
[----:B------:R-:W-:Y:S01]  /*9120*/  FMUL R0, R38, R12 ;  /* 0x0000000c26007220 */ /* 0x000fe20000400000 */
[----:B------:R-:W-:Y:S01]  /*9130*/  F2FP.BF16.F32.PACK_AB R102, R9, R8 ;  /* 0x000000080966723e */ /* 0x000fe200000010ff */
[C---:B------:R-:W-:Y:S01]  /*9140*/  FFMA R10, R41.reuse, R47, R10 ;  /* 0x0000002f290a7223 */ /* 0x040fe2000000000a */
[C---:B------:R-:W-:Y:S01]  /*9150*/  FFMA R11, R41.reuse, R48, R11 ;  /* 0x00000030290b7223 */ /* 0x040fe2000000000b */
[----:B------:R-:W-:Y:S01]  /*9160*/  LOP3.LUT R62, R66, 0xffff0000, RZ, 0xc0, !PT ;  /* 0xffff0000423e7812 */ /* 0x000fe200078ec0ff */
[----:B------:R-:W-:Y:S01]  /*9170*/  FFMA R0, R41, R49, R0 ;  /* 0x0000003129007223 */ /* 0x000fe20000000000 */
[C---:B------:R-:W-:Y:S01]  /*9180*/  FMUL R2, R38.reuse, R13 ;  /* 0x0000000d26027220 */ /* 0x040fe20000400000 */
[----:B------:R-:W-:Y:S01]  /*9190*/  SHF.L.U32 R63, R67, 0x10, RZ ;  /* 0x00000010433f7819 */ /* 0x000fe200000006ff */
[C---:B------:R-:W-:Y:S01]  /*91a0*/  FMUL R3, R38.reuse, R14 ;  /* 0x0000000e26037220 */ /* 0x040fe20000400000 */
[----:B------:R-:W-:Y:S01]  /*91b0*/  F2FP.BF16.F32.PACK_AB R103, R11, R10 ;  /* 0x0000000a0b67723e */ /* 0x000fe200000010ff */
[----:B------:R-:W-:Y:S01]  /*91c0*/  FFMA R2, R41, R51, R2 ;  /* 0x0000003329027223 */ /* 0x000fe20000000002 */
[C---:B------:R-:W-:Y:S01]  /*91d0*/  FMUL R15, R38.reuse, R15 ;  /* 0x0000000f260f7220 */ /* 0x040fe20000400000 */
[C---:B------:R-:W-:Y:S01]  /*91e0*/  FMUL R12, R38.reuse, R16 ;  /* 0x00000010260c7220 */ /* 0x040fe20000400000 */
[----:B------:R-:W-:Y:S01]  /*91f0*/  FMUL R13, R38, R17 ;  /* 0x00000011260d7220 */ /* 0x000fe20000400000 */
[----:B------:R1:W-:Y:S01]  /*9200*/  STS.128 [R94+0x6000], R100 ;  /* 0x006000645e007388 */ /* 0x0003e20000000c00 */
[----:B------:R-:W-:Y:S01]  /*9210*/  LOP3.LUT R64, R67, 0xffff0000, RZ, 0xc0, !PT ;  /* 0xffff000043407812 */ /* 0x000fe200078ec0ff */
[C---:B------:R-:W-:Y:S01]  /*9220*/  FFMA R3, R41.reuse, R50, R3 ;  /* 0x0000003229037223 */ /* 0x040fe20000000003 */
[----:B------:R-:W-:Y:S01]  /*9230*/  SHF.L.U32 R65, R72, 0x10, RZ ;  /* 0x0000001048417819 */ /* 0x000fe200000006ff */
[C---:B------:R-:W-:Y:S01]  /*9240*/  FFMA R15, R41.reuse, R52, R15 ;  /* 0x00000034290f7223 */ /* 0x040fe2000000000f */
[----:B------:R-:W-:Y:S01]  /*9250*/  F2FP.BF16.F32.PACK_AB R104, R2, R0 ;  /* 0x000000000268723e */ /* 0x000fe200000010ff */
[C---:B------:R-:W-:Y:S01]  /*9260*/  FFMA R12, R41.reuse, R53, R12 ;  /* 0x00000035290c7223 */ /* 0x040fe2000000000c */
[C---:B------:R-:W-:Y:S01]  /*9270*/  FFMA R13, R41.reuse, R54, R13 ;  /* 0x00000036290d7223 */ /* 0x040fe2000000000d */
[C---:B------:R-:W-:Y:S01]  /*9280*/  FMUL R14, R38.reuse, R18 ;  /* 0x00000012260e7220 */ /* 0x040fe20000400000 */
[C---:B------:R-:W-:Y:S01]  /*9290*/  FMUL R19, R38.reuse, R19 ;  /* 0x0000001326137220 */ /* 0x040fe20000400000 */
[C---:B------:R-:W-:Y:S01]  /*92a0*/  FMUL R16, R38.reuse, R20 ;  /* 0x0000001426107220 */ /* 0x040fe20000400000 */
[C---:B------:R-:W-:Y:S01]  /*92b0*/  FMUL R17, R38.reuse, R21 ;  /* 0x0000001526117220 */ /* 0x040fe20000400000 */
[C---:B------:R-:W-:Y:S01]  /*92c0*/  FFMA R14, R41.reuse, R55, R14 ;  /* 0x00000037290e7223 */ /* 0x040fe2000000000e */
        /* <DEDUP_REMOVED lines=9> */
[----:B------:R-:W-:Y:S01]  /*9360*/  FFMA R23, R41, R60, R23 ;  /* 0x0000003c29177223 */ /* 0x000fe20000000017 */
[C---:B------:R-:W-:Y:S01]  /*9370*/  FMUL R27, R38.reuse, R27 ;  /* 0x0000001b261b7220 */ /* 0x040fe20000400000 */
[----:B------:R-:W-:Y:S01]  /*9380*/  F2FP.BF16.F32.PACK_AB R105, R15, R3 ;  /* 0x000000030f69723e */ /* 0x000fe200000010ff */
[----:B------:R-:W-:Y:S01]  /*9390*/  FFMA R20, R41, R61, R20 ;  /* 0x0000003d29147223 */ /* 0x000fe20000000014 */
[----:B------:R-:W-:Y:S01]  /*93a0*/  F2FP.BF16.F32.PACK_AB R106, R13, R12 ;  /* 0x0000000c0d6a723e */ /* 0x000fe200000010ff */
[----:B------:R-:W-:Y:S01]  /*93b0*/  FMUL R24, R38, R28 ;  /* 0x0000001c26187220 */ /* 0x000fe20000400000 */
[----:B------:R-:W-:Y:S01]  /*93c0*/  F2FP.BF16.F32.PACK_AB R107, R19, R14 ;  /* 0x0000000e136b723e */ /* 0x000fe200000010ff */
[----:B------:R-:W-:Y:S01]  /*93d0*/  FFMA R21, R41, R62, R21 ;  /* 0x0000003e29157223 */ /* 0x000fe20000000015 */
[----:B------:R-:W-:Y:S01]  /*93e0*/  LOP3.LUT R66, R72, 0xffff0000, RZ, 0xc0, !PT ;  /* 0xffff000048427812 */ /* 0x000fe200078ec0ff */
[C---:B------:R-:W-:Y:S01]  /*93f0*/  FMUL R25, R38.reuse, R29 ;  /* 0x0000001d26197220 */ /* 0x040fe20000400000 */
[----:B------:R-:W-:Y:S01]  /*9400*/  SHF.L.U32 R67, R73, 0x10, RZ ;  /* 0x0000001049437819 */ /* 0x000fe200000006ff */
[----:B------:R1:W-:Y:S01]  /*9410*/  STS.128 [R93+0x6010], R104 ;  /* 0x006010685d007388 */ /* 0x0003e20000000c00 */
[----:B------:R-:W-:Y:S01]  /*9420*/  FFMA R22, R41, R63, R22 ;  /* 0x0000003f29167223 */ /* 0x000fe20000000016 */
[----:B------:R-:W-:Y:S01]  /*9430*/  LOP3.LUT R68, R73, 0xffff0000, RZ, 0xc0, !PT ;  /* 0xffff000049447812 */ /* 0x000fe200078ec0ff */
[----:B------:R-:W-:Y:S01]  /*9440*/  FMUL R26, R38, R30 ;  /* 0x0000001e261a7220 */ /* 0x000fe20000400000 */
[C---:B------:R-:W-:Y:S01]  /*9450*/  FFMA R27, R41.reuse, R64, R27 ;  /* 0x00000040291b7223 */ /* 0x040fe2000000001b */
[----:B------:R-:W-:Y:S01]  /*9460*/  SHF.L.U32 R69, R74, 0x10, RZ ;  /* 0x000000104a457819 */ /* 0x000fe200000006ff */
[----:B------:R-:W-:Y:S01]  /*9470*/  FMUL R31, R38, R31 ;  /* 0x0000001f261f7220 */ /* 0x000fe20000400000 */
[C---:B------:R-:W-:Y:S01]  /*9480*/  FFMA R24, R41.reuse, R65, R24 ;  /* 0x0000004129187223 */ /* 0x040fe20000000018 */
[----:B------:R-:W-:Y:S01]  /*9490*/  LOP3.LUT R70, R74, 0xffff0000, RZ, 0xc0, !PT ;  /* 0xffff00004a467812 */ /* 0x000fe200078ec0ff */
[C---:B------:R-:W-:Y:S01]  /*94a0*/  FMUL R28, R38.reuse, R32 ;  /* 0x00000020261c7220 */ /* 0x040fe20000400000 */
[----:B------:R-:W-:Y:S01]  /*94b0*/  FFMA R25, R41, R66, R25 ;  /* 0x0000004229197223 */ /* 0x000fe20000000019 */
[----:B------:R-:W-:Y:S01]  /*94c0*/  SHF.L.U32 R71, R75, 0x10, RZ ;  /* 0x000000104b477819 */ /* 0x000fe200000006ff */
[C---:B------:R-:W-:Y:S01]  /*94d0*/  FMUL R29, R38.reuse, R33 ;  /* 0x00000021261d7220 */ /* 0x040fe20000400000 */
[----:B------:R-:W-:Y:S01]  /*94e0*/  FFMA R26, R41, R67, R26 ;  /* 0x00000043291a7223 */ /* 0x000fe2000000001a */
[----:B------:R-:W-:Y:S01]  /*94f0*/  LOP3.LUT R72, R75, 0xffff0000, RZ, 0xc0, !PT ;  /* 0xffff00004b487812 */ /* 0x000fe200078ec0ff */
        /* <DEDUP_REMOVED lines=26> */
[----:B------:R-:W-:Y:S02]  /*96a0*/  UIADD3 UR9, UPT, UPT, UR49, 0x60, URZ ;  /* 0x0000006031097890 */ /* 0x000fe4000fffe0ff */
[----:B------:R-:W-:Y:S01]  /*96b0*/  UIADD3 UR8, UPT, UPT, UR44, 0x6200, URZ ;  /* 0x000062002c087890 */ /* 0x000fe2000fffe0ff */
[----:B------:R-:W-:Y:S01]  /*96c0*/  UMOV UR10, UR50 ;  /* 0x00000032000a7c82 */ /* 0x000fe20008000000 */
[----:B------:R-:W-:Y:S01]  /*96d0*/  UMOV UR11, UR36 ;  /* 0x00000024000b7c82 */ /* 0x000fe20008000000 */
[----:B---3--:R-:W-:Y:S04]  /*96e0*/  UIADD3 UR4, UP0, UPT, UR6, 0x680, URZ ;  /* 0x0000068006047890 */ /* 0x008fe8000ff1e0ff */
[----:B------:R-:W-:Y:S09]  /*96f0*/  UIADD3.X UR5, UPT, UPT, URZ, UR7, URZ, UP0, !UPT ;  /* 0x00000007ff057290 */ /* 0x000ff200087fe4ff */
[----:B------:R3:W-:Y:S01]  /*9700*/  UTMASTG.3D [UR8], [UR4] ;  /* 0x00000008040073b5 */ /* 0x0007e20008010000 */
[----:B------:R0:W-:Y:S01]  /*9710*/  UTMACMDFLUSH ;  /* 0x00000000000079b7 */ /* 0x0001e20000000000 */
[----:B---3--:R-:W-:Y:S04]  /*9720*/  DEPBAR.LE SB0, 0x1 ;  /* 0x000080400000791a */ /* 0x008fe80000000000 */
.L_x_143:
[----:B------:R-:W-:Y:S05]  /*9730*/  BSYNC.RECONVERGENT B0 ;  /* 0x0000000000007941 */ /* 0x000fea0003800200 */
.L_x_142:
[----:B------:R-:W-:Y:S01]  /*9740*/  BAR.SYNC.DEFER_BLOCKING 0x1, 0x80 ;  /* 0x0042000000007b1d */ /* 0x000fe20000010000 */
[----:B------:R-:W-:Y:S01]  /*9750*/  UISETP.NE.AND UP0, UPT, UR47, -0x4, UPT ;  /* 0xfffffffc2f00788c */ /* 0x000fe2000bf05270 */
[----:B------:R-:W-:Y:S08]  /*9760*/  IADD3 R0, PT, PT, R36, 0x1, RZ ;  /* 0x0000000124007810 */ /* 0x000ff00007ffe0ff */
[----:B------:R-:W-:Y:S05]  /*9770*/  BRA.U !UP0, `(.L_x_144) ;  /* 0x0000000108247547 */ /* 0x000fea000b800000 */
[----:B------:R-:W-:Y:S01]  /*9780*/  ISETP.NE.AND P0, PT, R97, RZ, PT ;  /* 0x000000ff6100720c */ /* 0x000fe20003f05270 */
[----:B------:R-:W-:Y:S01]  /*9790*/  IMAD.U32 R2, RZ, RZ, UR46 ;  /* 0x0000002eff027e24 */ /* 0x000fe2000f8e00ff */
[----:B------:R-:W-:Y:S04]  /*97a0*/  UIADD3 UR4, UPT, UPT, UR46, 0x1, URZ ;  /* 0x000000012e047890 */ /* 0x000fe8000fffe0ff */
[----:B------:R-:W-:Y:S04]  /*97b0*/  UISETP.NE.AND UP0, UPT, UR4, 0x4, UPT ;  /* 0x000000040400788c */ /* 0x000fe8000bf05270 */
[----:B------:R-:W-:Y:S03]  /*97c0*/  USEL UR46, UR4, URZ, UP0 ;  /* 0x000000ff042e7287 */ /* 0x000fe60008000000 */
[----:B------:R-:W-:Y:S05]  /*97d0*/  @P0 LEA R2, R2, UR44, 0x3 ;  /* 0x0000002c02020c11 */ /* 0x000fea000f8e18ff */
[----:B------:R-:W-:Y:S05]  /*97e0*/  @P0 VIADD R2, R2, 0x70 ;  /* 0x0000007002020836 */ /* 0x000fea0000000000 */
[----:B------:R-:W-:Y:S04]  /*97f0*/  @P0 PRMT R2, R99, 0x654, R2 ;  /* 0x0000065463020816 */ /* 0x000fe80000000002 */
[----:B------:R3:W-:Y:S03]  /*9800*/  @P0 SYNCS.ARRIVE.TRANS64.RED.A1T0 RZ, [R2+URZ], RZ ;  /* 0x000000ff02ff09a7 */ /* 0x0007e600081004ff */
.L_x_144:
[----:B------:R-:W-:Y:S01]  /*9810*/  R2UR UR5, R82 ;  /* 0x00000000520572ca */ /* 0x000fe200000e0000 */
[----:B------:R-:W-:Y:S01]  /*9820*/  UISETP.NE.AND UP0, UPT, UR61, URZ, UPT ;  /* 0x000000ff3d00728c */ /* 0x000fe2000bf05270 */
[----:B------:R-:W-:Y:S01]  /*9830*/  R2UR UR4, R83 ;  /* 0x00000000530472ca */ /* 0x000fe200000e0000 */
[----:B------:R-:W-:Y:S01]  /*9840*/  UIADD3 UR47, UPT, UPT, UR47, 0x4, URZ ;  /* 0x000000042f2f7890 */ /* 0x000fe2000fffe0ff */
[----:B------:R-:W-:Y:S01]  /*9850*/  ISETP.NE.AND P0, PT, R87, 0x2, PT ;  /* 0x000000025700780c */ /* 0x000fe20003f05270 */
[----:B------:R-:W-:Y:S01]  /*9860*/  UMOV UR36, UR60 ;  /* 0x0000003c00247c82 */ /* 0x000fe20008000000 */
[----:B------:R-:W-:Y:S02]  /*9870*/  ISETP.NE.AND P1, PT, R0, 0x4, PT ;  /* 0x000000040000780c */ /* 0x000fe40003f25270 */
[----:B---3--:R-:W-:Y:S02]  /*9880*/  SEL R2, RZ, 0x1, P0 ;  /* 0x00000001ff027807 */ /* 0x008fe40000000000 */
[----:B------:R-:W-:Y:S02]  /*9890*/  SEL R3, RZ, 0x1, P1 ;  /* 0x00000001ff037807 */ /* 0x000fe40000800000 */
[----:B------:R-:W-:Y:S01]  /*98a0*/  LOP3.LUT R89, R89, R2, RZ, 0x3c, !PT ;  /* 0x0000000259597212 */ /* 0x000fe200078e3cff */
[----:B------:R-:W-:Y:S01]  /*98b0*/  UIADD3 UR20, UPT, UPT, UR37, UR5, URZ ;  /* 0x0000000525147290 */ /* 0x000fe2000fffe0ff */
[----:B------:R-:W-:Y:S01]  /*98c0*/  LOP3.LUT R90, R90, R3, RZ, 0x3c, !PT ;  /* 0x000000035a5a7212 */ /* 0x000fe200078e3cff */
[----:B------:R-:W-:Y:S01]  /*98d0*/  UIADD3 UR16, UPT, UPT, UR38, UR4, URZ ;  /* 0x0000000426107290 */ /* 0x000fe2000fffe0ff */
[----:B------:R-:W-:Y:S02]  /*98e0*/  SEL R87, R87, RZ, P0 ;  /* 0x000000ff57577207 */ /* 0x000fe40000000000 */
[----:B------:R-:W-:Y:S01]  /*98f0*/  SEL R36, R0, RZ, P1 ;  /* 0x000000ff00247207 */ /* 0x000fe20000800000 */
[----:B------:R-:W-:Y:S08]  /*9900*/  BRA.U UP0, `(.L_x_145) ;  /* 0xffffffbd00f07547 */ /* 0x000ff0000b83ffff */
[----:B------:R-:W-:-:S13]  /*9910*/  R2UR UR4, R84 ;  /* 0x00000000540472ca */ /* 0x000fda00000e0000 */
[----:B------:R-:W-:-:S09]  /*9920*/  UISETP.NE.AND UP0, UPT, UR4, URZ, UPT ;  /* 0x000000ff0400728c */ /* 0x000fd2000bf05270 */
[----:B------:R-:W-:Y:S05]  /*9930*/  BRA.U !UP0, `(.L_x_146) ;  /* 0x0000000108487547 */ /* 0x000fea000b800000 */
[----:B------:R-:W3:Y:S02]  /*9940*/  LDCU.64 UR4, c[0x0][0x890] ;  /* 0x00011200ff0477ac */ /* 0x000ee40008000a00 */
[----:B---3--:R-:W-:-:S04]  /*9950*/  UISETP.NE.U32.AND UP0, UPT, UR4, URZ, UPT ;  /* 0x000000ff0400728c */ /* 0x008fc8000bf05070 */
[----:B------:R-:W-:-:S09]  /*9960*/  UISETP.NE.AND.EX UP0, UPT, UR5, URZ, UPT, UP0 ;  /* 0x000000ff0500728c */ /* 0x000fd2000bf05300 */
[----:B------:R-:W-:Y:S05]  /*9970*/  BRA.U UP0, `(.L_x_147) ;  /* 0x00000001000c7547 */ /* 0x000fea000b800000 */
[----:B------:R-:W-:-:S13]  /*9980*/  FSETP.NEU.AND P0, PT, R41, RZ, PT ;  /* 0x000000ff2900720b */ /* 0x000fda0003f0d000 */
[----:B------:R-:W-:Y:S05]  /*9990*/  @!P0 EXIT ;  /* 0x000000000000894d */ /* 0x000fea0003800000 */
[----:B------:R-:W-:Y:S05]  /*99a0*/  BRA `(.L_x_146) ;  /* 0x00000000002c7947 */ /* 0x000fea0003800000 */
.L_x_147:
[----:B------:R-:W-:Y:S01]  /*99b0*/  ISETP.NE.AND P0, PT, R86, RZ, PT ;  /* 0x000000ff5600720c */ /* 0x000fe20003f05270 */
[----:B------:R-:W-:-:S12]  /*99c0*/  BSSY.RECONVERGENT B0, `(.L_x_146) ;  /* 0x0000009000007945 */ /* 0x000fd80003800200 */
[----:B------:R-:W-:Y:S05]  /*99d0*/  @P0 BRA `(.L_x_148) ;  /* 0x0000000000140947 */ /* 0x000fea0003800000 */
[----:B------:R-:W3:Y:S02]  /*99e0*/  LDCU.64 UR4, c[0x0][0x888] ;  /* 0x00011100ff0477ac */ /* 0x000ee40008000a00 */
[----:B---3--:R-:W-:-:S04]  /*99f0*/  ISETP.NE.U32.AND P0, PT, RZ, UR4, PT ;  /* 0x00000004ff007c0c */ /* 0x008fc8000bf05070 */
[----:B------:R-:W-:-:S13]  /*9a00*/  ISETP.NE.AND.EX P0, PT, RZ, UR5, PT, P0 ;  /* 0x00000005ff007c0c */ /* 0x000fda000bf05300 */
[----:B------:R-:W-:Y:S05]  /*9a10*/  @!P0 EXIT ;  /* 0x000000000000894d */ /* 0x000fea0003800000 */
[----:B------:R-:W-:Y:S05]  /*9a20*/  BRA `(.L_x_149) ;  /* 0x0000000000087947 */ /* 0x000fea0003800000 */
.L_x_148:
[----:B------:R-:W-:-:S13]  /*9a30*/  FSETP.NEU.AND P0, PT, R41, RZ, PT ;  /* 0x000000ff2900720b */ /* 0x000fda0003f0d000 */
[----:B------:R-:W-:Y:S05]  /*9a40*/  @!P0 EXIT ;  /* 0x000000000000894d */ /* 0x000fea0003800000 */
.L_x_149:
[----:B------:R-:W-:Y:S05]  /*9a50*/  BSYNC.RECONVERGENT B0 ;  /* 0x0000000000007941 */ /* 0x000fea0003800200 */
.L_x_146:
[----:B------:R-:W3:Y:S01]  /*9a60*/  S2UR UR5, SR_CgaCtaId ;  /* 0x00000000000579c3 */ /* 0x000ee20000008800 */
[----:B------:R-:W-:Y:S01]  /*9a70*/  ULEA UR4, UR46, UR44, 0x3 ;  /* 0x0000002c2e047291 */ /* 0x000fe2000f8e18ff */
[----:B------:R-:W-:-:S04]  /*9a80*/  DEPBAR.LE SB0, 0x0 ;  /* 0x000080000000791a */ /* 0x000fc80000000000 */
[----:B------:R-:W-:-:S04]  /*9a90*/  UIADD3 UR4, UPT, UPT, UR4, 0x70, URZ ;  /* 0x0000007004047890 */ /* 0x000fc8000fffe0ff */
[----:B---3--:R-:W-:-:S09]  /*9aa0*/  UPRMT UR4, UR5, 0x654, UR4 ;  /* 0x0000065405047896 */ /* 0x008fd20008000004 */
[----:B------:R-:W-:Y:S01]  /*9ab0*/  SYNCS.ARRIVE.TRANS64.RED.A1T0 RZ, [UR4], RZ ;  /* 0x000000ffffff79a7 */ /* 0x000fe20008100404 */
[----:B------:R-:W-:Y:S05]  /*9ac0*/  EXIT ;  /* 0x000000000000794d */ /* 0x000fea0003800000 */
.L_x_24:
[----:B-1----:R1:W2:Y:S02]  /*9ad0*/  SYNCS.PHASECHK.TRANS64.TRYWAIT P0, [R0+URZ+0x110], R3 ;  /* 0x00011003000075a7 */ /* 0x0022a400080011ff */
[----:B--2---:R-:W-:Y:S05]  /*9ae0*/  @!P0 NANOSLEEP.SYNCS 0x989680 ;  /* 0x009896800000895d */ /* 0x004fea0003900000 */
[----:B------:R-:W2:Y:S02]  /*9af0*/  @!P0 SYNCS.PHASECHK.TRANS64 P0, [R0+URZ+0x110], R3 ;  /* 0x00011003000085a7 */ /* 0x000ea400080010ff */
[----:B--2---:R-:W-:Y:S05]  /*9b00*/  @!P0 BRA `(.L_x_24) ;  /* 0xfffffffc00f08947 */ /* 0x004fea000383ffff */
[----:B------:R-:W-:Y:S05]  /*9b10*/  BRA `(.L_x_150) ;  /* 0xffffff8000007947 */ /* 0x000fea000383ffff */
.L_x_27:
[----:B-1----:R-:W-:-:S07]  /*9b20*/  MOV R0, UR33 ;  /* 0x0000002100007c02 */ /* 0x002fce0008000f00 */
.L_x_151:
[----:B-1----:R1:W2:Y:S02]  /*9b30*/  SYNCS.PHASECHK.TRANS64.TRYWAIT P0, [R0+URZ+0x28], R3 ;  /* 0x00002803000075a7 */ /* 0x0022a400080011ff */
[----:B--2---:R-:W-:Y:S05]  /*9b40*/  @!P0 NANOSLEEP.SYNCS 0x989680 ;  /* 0x009896800000895d */ /* 0x004fea0003900000 */
[----:B------:R-:W2:Y:S02]  /*9b50*/  @!P0 SYNCS.PHASECHK.TRANS64 P0, [R0+URZ+0x28], R3 ;  /* 0x00002803000085a7 */ /* 0x000ea400080010ff */
[----:B--2---:R-:W-:Y:S05]  /*9b60*/  @!P0 BRA `(.L_x_151) ;  /* 0xfffffffc00f08947 */ /* 0x004fea000383ffff */
[----:B------:R-:W-:Y:S05]  /*9b70*/  BRA `(.L_x_26) ;  /* 0xffffff8000507947 */ /* 0x000fea000383ffff */
.L_x_34:
[----:B-1----:R-:W-:-:S07]  /*9b80*/  MOV R0, UR17 ;  /* 0x0000001100007c02 */ /* 0x002fce0008000f00 */
.L_x_152:
[----:B-1----:R1:W2:Y:S02]  /*9b90*/  SYNCS.PHASECHK.TRANS64.TRYWAIT P0, [R0+URZ+0x28], R3 ;  /* 0x00002803000075a7 */ /* 0x0022a400080011ff */
[----:B--2---:R-:W-:Y:S05]  /*9ba0*/  @!P0 NANOSLEEP.SYNCS 0x989680 ;  /* 0x009896800000895d */ /* 0x004fea0003900000 */
[----:B------:R-:W2:Y:S02]  /*9bb0*/  @!P0 SYNCS.PHASECHK.TRANS64 P0, [R0+URZ+0x28], R3 ;  /* 0x00002803000085a7 */ /* 0x000ea400080010ff */
[----:B--2---:R-:W-:Y:S05]  /*9bc0*/  @!P0 BRA `(.L_x_152) ;  /* 0xfffffffc00f08947 */ /* 0x004fea000383ffff */
[----:B------:R-:W-:Y:S05]  /*9bd0*/  BRA `(.L_x_33) ;  /* 0xffffff8400147947 */ /* 0x000fea000383ffff */
.L_x_39:
[----:B-1----:R1:W2:Y:S02]  /*9be0*/  SYNCS.PHASECHK.TRANS64.TRYWAIT P0, [R3+URZ+0xa0], R0 ;  /* 0x0000a000030075a7 */ /* 0x0022a400080011ff */
[----:B--2---:R-:W-:Y:S05]  /*9bf0*/  @!P0 NANOSLEEP.SYNCS 0x989680 ;  /* 0x009896800000895d */ /* 0x004fea0003900000 */
[----:B------:R-:W2:Y:S02]  /*9c00*/  @!P0 SYNCS.PHASECHK.TRANS64 P0, [R3+URZ+0xa0], R0 ;  /* 0x0000a000030085a7 */ /* 0x000ea400080010ff */
[----:B--2---:R-:W-:Y:S05]  /*9c10*/  @!P0 BRA `(.L_x_39) ;  /* 0xfffffffc00f08947 */ /* 0x004fea000383ffff */
[----:B------:R-:W-:Y:S05]  /*9c20*/  BRA `(.L_x_153) ;  /* 0xffffff8400b87947 */ /* 0x000fea000383ffff */
.L_x_43:
[----:B-1----:R-:W-:-:S07]  /*9c30*/  MOV R0, UR4 ;  /* 0x0000000400007c02 */ /* 0x002fce0008000f00 */
.L_x_154:
[----:B-1----:R1:W2:Y:S02]  /*9c40*/  SYNCS.PHASECHK.TRANS64.TRYWAIT P0, [R0+URZ], R3 ;  /* 0x00000003000075a7 */ /* 0x0022a400080011ff */
[----:B--2---:R-:W-:Y:S05]  /*9c50*/  @!P0 NANOSLEEP.SYNCS 0x989680 ;  /* 0x009896800000895d */ /* 0x004fea0003900000 */
[----:B------:R-:W2:Y:S02]  /*9c60*/  @!P0 SYNCS.PHASECHK.TRANS64 P0, [R0+URZ], R3 ;  /* 0x00000003000085a7 */ /* 0x000ea400080010ff */
[----:B--2---:R-:W-:Y:S05]  /*9c70*/  @!P0 BRA `(.L_x_154) ;  /* 0xfffffffc00f08947 */ /* 0x004fea000383ffff */
[----:B------:R-:W-:Y:S05]  /*9c80*/  BRA `(.L_x_155) ;  /* 0xffffff8c00647947 */ /* 0x000fea000383ffff */
.L_x_44:
[----:B------:R-:W-:-:S07]  /*9c90*/  MOV R0, UR5 ;  /* 0x0000000500007c02 */ /* 0x000fce0008000f00 */
.L_x_156:
[----:B-1----:R1:W2:Y:S02]  /*9ca0*/  SYNCS.PHASECHK.TRANS64.TRYWAIT P0, [R0+URZ], R3 ;  /* 0x00000003000075a7 */ /* 0x0022a400080011ff */
[----:B--2---:R-:W-:Y:S05]  /*9cb0*/  @!P0 NANOSLEEP.SYNCS 0x989680 ;  /* 0x009896800000895d */ /* 0x004fea0003900000 */
[----:B------:R-:W2:Y:S02]  /*9cc0*/  @!P0 SYNCS.PHASECHK.TRANS64 P0, [R0+URZ], R3 ;  /* 0x00000003000085a7 */ /* 0x000ea400080010ff */
[----:B--2---:R-:W-:Y:S05]  /*9cd0*/  @!P0 BRA `(.L_x_156) ;  /* 0xfffffffc00f08947 */ /* 0x004fea000383ffff */
[----:B------:R-:W-:Y:S05]  /*9ce0*/  BRA `(.L_x_157) ;  /* 0xffffff8c00707947 */ /* 0x000fea000383ffff */
.L_x_45:
[----:B------:R-:W-:-:S07]  /*9cf0*/  MOV R0, UR5 ;  /* 0x0000000500007c02 */ /* 0x000fce0008000f00 */
.L_x_158:
[----:B-1----:R1:W2:Y:S02]  /*9d00*/  SYNCS.PHASECHK.TRANS64.TRYWAIT P0, [R0+URZ], R3 ;  /* 0x00000003000075a7 */ /* 0x0022a400080011ff */
[----:B--2---:R-:W-:Y:S05]  /*9d10*/  @!P0 NANOSLEEP.SYNCS 0x989680 ;  /* 0x009896800000895d */ /* 0x004fea0003900000 */
[----:B------:R-:W2:Y:S02]  /*9d20*/  @!P0 SYNCS.PHASECHK.TRANS64 P0, [R0+URZ], R3 ;  /* 0x00000003000085a7 */ /* 0x000ea400080010ff */
[----:B--2---:R-:W-:Y:S05]  /*9d30*/  @!P0 BRA `(.L_x_158) ;  /* 0xfffffffc00f08947 */ /* 0x004fea000383ffff */
[----:B------:R-:W-:Y:S05]  /*9d40*/  BRA `(.L_x_159) ;  /* 0xffffff8c007c7947 */ /* 0x000fea000383ffff */
.L_x_46:
[----:B------:R-:W-:-:S07]  /*9d50*/  MOV R0, UR5 ;  /* 0x0000000500007c02 */ /* 0x000fce0008000f00 */
.L_x_160:
[----:B-1----:R1:W2:Y:S02]  /*9d60*/  SYNCS.PHASECHK.TRANS64.TRYWAIT P0, [R0+URZ], R3 ;  /* 0x00000003000075a7 */ /* 0x0022a400080011ff */
[----:B--2---:R-:W-:Y:S05]  /*9d70*/  @!P0 NANOSLEEP.SYNCS 0x989680 ;  /* 0x009896800000895d */ /* 0x004fea0003900000 */
[----:B------:R-:W2:Y:S02]  /*9d80*/  @!P0 SYNCS.PHASECHK.TRANS64 P0, [R0+URZ], R3 ;  /* 0x00000003000085a7 */ /* 0x000ea400080010ff */
[----:B--2---:R-:W-:Y:S05]  /*9d90*/  @!P0 BRA `(.L_x_160) ;  /* 0xfffffffc00f08947 */ /* 0x004fea000383ffff */
[----:B------:R-:W-:Y:S05]  /*9da0*/  BRA `(.L_x_161) ;  /* 0xffffff8c00887947 */ /* 0x000fea000383ffff */
.L_x_49:
[----:B-1----:R1:W2:Y:S02]  /*9db0*/  SYNCS.PHASECHK.TRANS64.TRYWAIT P0, [R0+URZ+0x100], R5 ;  /* 0x00010005000075a7 */ /* 0x0022a400080011ff */
[----:B--2---:R-:W-:Y:S05]  /*9dc0*/  @!P0 NANOSLEEP.SYNCS 0x989680 ;  /* 0x009896800000895d */ /* 0x004fea0003900000 */
[----:B------:R-:W2:Y:S02]  /*9dd0*/  @!P0 SYNCS.PHASECHK.TRANS64 P0, [R0+URZ+0x100], R5 ;  /* 0x00010005000085a7 */ /* 0x000ea400080010ff */
[----:B--2---:R-:W-:Y:S05]  /*9de0*/  @!P0 BRA `(.L_x_49) ;  /* 0xfffffffc00f08947 */ /* 0x004fea000383ffff */
[----:B------:R-:W-:Y:S05]  /*9df0*/  BRA `(.L_x_162) ;  /* 0xffffff8c00ec7947 */ /* 0x000fea000383ffff */
.L_x_50:
[----:B------:R-:W-:-:S07]  /*9e00*/  MOV R0, UR4 ;  /* 0x0000000400007c02 */ /* 0x000fce0008000f00 */
.L_x_163:
[----:B-1----:R1:W2:Y:S02]  /*9e10*/  SYNCS.PHASECHK.TRANS64.TRYWAIT P0, [R0+URZ+0xb0], R7 ;  /* 0x0000b007000075a7 */ /* 0x0022a400080011ff */
[----:B--2---:R-:W-:Y:S05]  /*9e20*/  @!P0 NANOSLEEP.SYNCS 0x989680 ;  /* 0x009896800000895d */ /* 0x004fea0003900000 */
[----:B------:R-:W2:Y:S02]  /*9e30*/  @!P0 SYNCS.PHASECHK.TRANS64 P0, [R0+URZ+0xb0], R7 ;  /* 0x0000b007000085a7 */ /* 0x000ea400080010ff */
[----:B--2---:R-:W-:Y:S05]  /*9e40*/  @!P0 BRA `(.L_x_163) ;  /* 0xfffffffc00f08947 */ /* 0x004fea000383ffff */
[----:B------:R-:W-:Y:S05]  /*9e50*/  BRA `(.L_x_164) ;  /* 0xffffff8c00fc7947 */ /* 0x000fea000383ffff */
.L_x_51:
[----:B-1----:R1:W2:Y:S02]  /*9e60*/  SYNCS.PHASECHK.TRANS64.TRYWAIT P1, [R0+URZ+0xa0], R5 ;  /* 0x0000a005000075a7 */ /* 0x0022a400080211ff */
[----:B--2---:R-:W-:Y:S05]  /*9e70*/  @!P1 NANOSLEEP.SYNCS 0x989680 ;  /* 0x009896800000995d */ /* 0x004fea0003900000 */
[----:B------:R-:W2:Y:S02]  /*9e80*/  @!P1 SYNCS.PHASECHK.TRANS64 P1, [R0+URZ+0xa0], R5 ;  /* 0x0000a005000095a7 */ /* 0x000ea400080210ff */
[----:B--2---:R-:W-:Y:S05]  /*9e90*/  @!P1 BRA `(.L_x_51) ;  /* 0xfffffffc00f09947 */ /* 0x004fea000383ffff */
[----:B------:R-:W-:Y:S05]  /*9ea0*/  BRA `(.L_x_165) ;  /* 0xffffff90002c7947 */ /* 0x000fea000383ffff */
.L_x_54:
[----:B------:R-:W-:-:S07]  /*9eb0*/  MOV R0, UR4 ;  /* 0x0000000400007c02 */ /* 0x000fce0008000f00 */
.L_x_166:
[----:B-1----:R1:W2:Y:S02]  /*9ec0*/  SYNCS.PHASECHK.TRANS64.TRYWAIT P0, [R0+URZ+0xb0], R3 ;  /* 0x0000b003000075a7 */ /* 0x0022a400080011ff */
[----:B--2---:R-:W-:Y:S05]  /*9ed0*/  @!P0 NANOSLEEP.SYNCS 0x989680 ;  /* 0x009896800000895d */ /* 0x004fea0003900000 */
[----:B------:R-:W2:Y:S02]  /*9ee0*/  @!P0 SYNCS.PHASECHK.TRANS64 P0, [R0+URZ+0xb0], R3 ;  /* 0x0000b003000085a7 */ /* 0x000ea400080010ff */
[----:B--2---:R-:W-:Y:S05]  /*9ef0*/  @!P0 BRA `(.L_x_166) ;  /* 0xfffffffc00f08947 */ /* 0x004fea000383ffff */
[----:B------:R-:W-:Y:S05]  /*9f00*/  BRA `(.L_x_53) ;  /* 0xffffff9000807947 */ /* 0x000fea000383ffff */
.L_x_63:
[----:B-1----:R-:W-:-:S04]  /*9f10*/  MOV R5, UR5 ;  /* 0x0000000500057c02 */ /* 0x002fc80008000f00 */
[----:B------:R1:W2:Y:S03]  /*9f20*/  SYNCS.PHASECHK.TRANS64.TRYWAIT P0, [R5+URZ+0x8], R6 ;  /* 0x00000806050075a7 */ /* 0x0002a600080011ff */
[----:B--2---:R-:W-:Y:S05]  /*9f30*/  @!P0 NANOSLEEP.SYNCS 0x989680 ;  /* 0x009896800000895d */ /* 0x004fea0003900000 */
[----:B------:R-:W2:Y:S02]  /*9f40*/  @!P0 SYNCS.PHASECHK.TRANS64 P0, [R5+URZ+0x8], R6 ;  /* 0x00000806050085a7 */ /* 0x000ea400080010ff */
[----:B--2---:R-:W-:Y:S05]  /*9f50*/  @!P0 BRA `(.L_x_63) ;  /* 0xfffffffc00ec8947 */ /* 0x004fea000383ffff */
[----:B------:R-:W-:Y:S05]  /*9f60*/  BRA `(.L_x_62) ;  /* 0xffffff9400387947 */ /* 0x000fea000383ffff */
.L_x_65:
[----:B------:R-:W-:Y:S01]  /*9f70*/  BSSY B0, `(.L_x_167) ;  /* 0x0000006000007945 */ /* 0x000fe20003800000 */
[----:B------:R-:W-:-:S07]  /*9f80*/  MOV R15, 0xffffffff ;  /* 0xffffffff000f7802 */ /* 0x000fce0000000f00 */
[----:B-1---5:R-:W-:Y:S05]  /*9f90*/  WARPSYNC.COLLECTIVE R15, `(.L_x_168) ;  /* 0x000000000f0c7348 */ /* 0x022fea0003c00000 */
[----:B------:R-:W-:Y:S02]  /*9fa0*/  ELECT P6, UR79, PT ;  /* 0x00000000004f782f */ /* 0x000fe400038c0000 */
[----:B------:R-:W-:Y:S01]  /*9fb0*/  MOV R14, UR79 ;  /* 0x0000004f000e7c02 */ /* 0x000fe20008000f00 */
[----:B-1---5:R-:W-:Y:S10]  /*9fc0*/  ENDCOLLECTIVE ;  /* 0x000000000000791b */ /* 0x022ff40003800000 */
.L_x_168:
[----:B------:R-:W-:Y:S05]  /*9fd0*/  BSYNC B0 ;  /* 0x0000000000007941 */ /* 0x000fea0003800000 */
.L_x_167:
[----:B------:R-:W-:Y:S01]  /*9fe0*/  PLOP3.LUT P0, PT, P6, PT, PT, 0x80, 0x8 ;  /* 0x000000000008781c */ /* 0x000fe2000370f070 */
[----:B------:R-:W-:-:S12]  /*9ff0*/  BRA `(.L_x_169) ;  /* 0xffffff9400647947 */ /* 0x000fd8000383ffff */
.L_x_67:
[----:B-1----:R-:W-:-:S04]  /*a000*/  MOV R3, UR5 ;  /* 0x0000000500037c02 */ /* 0x002fc80008000f00 */
[----:B------:R1:W2:Y:S03]  /*a010*/  SYNCS.PHASECHK.TRANS64.TRYWAIT P0, [R3+URZ+0x8], R4 ;  /* 0x00000804030075a7 */ /* 0x0002a600080011ff */
[----:B--2---:R-:W-:Y:S05]  /*a020*/  @!P0 NANOSLEEP.SYNCS 0x989680 ;  /* 0x009896800000895d */ /* 0x004fea0003900000 */
[----:B------:R-:W2:Y:S02]  /*a030*/  @!P0 SYNCS.PHASECHK.TRANS64 P0, [R3+URZ+0x8], R4 ;  /* 0x00000804030085a7 */ /* 0x000ea400080010ff */
[----:B--2---:R-:W-:Y:S05]  /*a040*/  @!P0 BRA `(.L_x_67) ;  /* 0xfffffffc00ec8947 */ /* 0x004fea000383ffff */
[----:B------:R-:W-:Y:S05]  /*a050*/  BRA `(.L_x_66) ;  /* 0xffffff9400687947 */ /* 0x000fea000383ffff */
.L_x_68:
[----:B-1----:R1:W2:Y:S02]  /*a060*/  SYNCS.PHASECHK.TRANS64.TRYWAIT P0, [R0+URZ+0xa0], R5 ;  /* 0x0000a005000075a7 */ /* 0x0022a400080011ff */
[----:B--2---:R-:W-:Y:S05]  /*a070*/  @!P0 NANOSLEEP.SYNCS 0x989680 ;  /* 0x009896800000895d */ /* 0x004fea0003900000 */
[----:B------:R-:W2:Y:S02]  /*a080*/  @!P0 SYNCS.PHASECHK.TRANS64 P0, [R0+URZ+0xa0], R5 ;  /* 0x0000a005000085a7 */ /* 0x000ea400080010ff */
[----:B--2---:R-:W-:Y:S05]  /*a090*/  @!P0 BRA `(.L_x_68) ;  /* 0xfffffffc00f08947 */ /* 0x004fea000383ffff */
[----:B------:R-:W-:Y:S05]  /*a0a0*/  BRA `(.L_x_170) ;  /* 0xffffff9800447947 */ /* 0x000fea000383ffff */
.L_x_70:
[----:B------:R-:W-:-:S07]  /*a0b0*/  MOV R0, UR23 ;  /* 0x0000001700007c02 */ /* 0x000fce0008000f00 */
.L_x_171:
[----:B-1----:R1:W2:Y:S02]  /*a0c0*/  SYNCS.PHASECHK.TRANS64.TRYWAIT P0, [R0+URZ+0xe0], R5 ;  /* 0x0000e005000075a7 */ /* 0x0022a400080011ff */
[----:B--2---:R-:W-:Y:S05]  /*a0d0*/  @!P0 NANOSLEEP.SYNCS 0x989680 ;  /* 0x009896800000895d */ /* 0x004fea0003900000 */
[----:B------:R-:W2:Y:S02]  /*a0e0*/  @!P0 SYNCS.PHASECHK.TRANS64 P0, [R0+URZ+0xe0], R5 ;  /* 0x0000e005000085a7 */ /* 0x000ea400080010ff */
[----:B--2---:R-:W-:Y:S05]  /*a0f0*/  @!P0 BRA `(.L_x_171) ;  /* 0xfffffffc00f08947 */ /* 0x004fea000383ffff */
[----:B------:R-:W-:Y:S05]  /*a100*/  BRA `(.L_x_172) ;  /* 0xffffff9800907947 */ /* 0x000fea000383ffff */
.L_x_73:
[----:B------:R-:W-:Y:S07]  /*a110*/  MOV R0, UR5 ;  /* 0x0000000500007c02 */ /* 0x000fee0008000f00 */
.L_x_173:
[----:B-1----:R1:W2:Y:S02]  /*a120*/  SYNCS.PHASECHK.TRANS64.TRYWAIT P0, [R0+URZ], R5 ;  /* 0x00000005000075a7 */ /* 0x0022a400080011ff */
[----:B--2---:R-:W-:Y:S05]  /*a130*/  @!P0 NANOSLEEP.SYNCS 0x989680 ;  /* 0x009896800000895d */ /* 0x004fea0003900000 */
[----:B------:R-:W2:Y:S02]  /*a140*/  @!P0 SYNCS.PHASECHK.TRANS64 P0, [R0+URZ], R5 ;  /* 0x00000005000085a7 */ /* 0x000ea400080010ff */
[----:B--2---:R-:W-:Y:S05]  /*a150*/  @!P0 BRA `(.L_x_173) ;  /* 0xfffffffc00f08947 */ /* 0x004fea000383ffff */
[----:B------:R-:W-:Y:S05]  /*a160*/  BRA `(.L_x_72) ;  /* 0xffffff9800a47947 */ /* 0x000fea000383ffff */
.L_x_77:
[----:B-1----:R-:W-:-:S07]  /*a170*/  MOV R0, UR4 ;  /* 0x0000000400007c02 */ /* 0x002fce0008000f00 */
.L_x_174:
[----:B-1----:R1:W2:Y:S02]  /*a180*/  SYNCS.PHASECHK.TRANS64.TRYWAIT P0, [R0+URZ], R3 ;  /* 0x00000003000075a7 */ /* 0x0022a400080011ff */
[----:B--2---:R-:W-:Y:S05]  /*a190*/  @!P0 NANOSLEEP.SYNCS 0x989680 ;  /* 0x009896800000895d */ /* 0x004fea0003900000 */
[----:B------:R-:W2:Y:S02]  /*a1a0*/  @!P0 SYNCS.PHASECHK.TRANS64 P0, [R0+URZ], R3 ;  /* 0x00000003000085a7 */ /* 0x000ea400080010ff */
[----:B--2---:R-:W-:Y:S05]  /*a1b0*/  @!P0 BRA `(.L_x_174) ;  /* 0xfffffffc00f08947 */ /* 0x004fea000383ffff */
[----:B------:R-:W-:Y:S05]  /*a1c0*/  BRA `(.L_x_175) ;  /* 0xffffff9c00707947 */ /* 0x000fea000383ffff */
.L_x_78:
[----:B------:R-:W-:-:S07]  /*a1d0*/  MOV R0, UR5 ;  /* 0x0000000500007c02 */ /* 0x000fce0008000f00 */
.L_x_176:
[----:B-1----:R1:W2:Y:S02]  /*a1e0*/  SYNCS.PHASECHK.TRANS64.TRYWAIT P0, [R0+URZ], R3 ;  /* 0x00000003000075a7 */ /* 0x0022a400080011ff */
[----:B--2---:R-:W-:Y:S05]  /*a1f0*/  @!P0 NANOSLEEP.SYNCS 0x989680 ;  /* 0x009896800000895d */ /* 0x004fea0003900000 */
[----:B------:R-:W2:Y:S02]  /*a200*/  @!P0 SYNCS.PHASECHK.TRANS64 P0, [R0+URZ], R3 ;  /* 0x00000003000085a7 */ /* 0x000ea400080010ff */
[----:B--2---:R-:W-:Y:S05]  /*a210*/  @!P0 BRA `(.L_x_176) ;  /* 0xfffffffc00f08947 */ /* 0x004fea000383ffff */
[----:B------:R-:W-:Y:S05]  /*a220*/  BRA `(.L_x_177) ;  /* 0xffffff9c007c7947 */ /* 0x000fea000383ffff */
.L_x_79:
[----:B------:R-:W-:-:S07]  /*a230*/  MOV R0, UR5 ;  /* 0x0000000500007c02 */ /* 0x000fce0008000f00 */
.L_x_178:
[----:B-1----:R1:W2:Y:S02]  /*a240*/  SYNCS.PHASECHK.TRANS64.TRYWAIT P0, [R0+URZ], R3 ;  /* 0x00000003000075a7 */ /* 0x0022a400080011ff */
[----:B--2---:R-:W-:Y:S05]  /*a250*/  @!P0 NANOSLEEP.SYNCS 0x989680 ;  /* 0x009896800000895d */ /* 0x004fea0003900000 */
[----:B------:R-:W2:Y:S02]  /*a260*/  @!P0 SYNCS.PHASECHK.TRANS64 P0, [R0+URZ], R3 ;  /* 0x00000003000085a7 */ /* 0x000ea400080010ff */
[----:B--2---:R-:W-:Y:S05]  /*a270*/  @!P0 BRA `(.L_x_178) ;  /* 0xfffffffc00f08947 */ /* 0x004fea000383ffff */
[----:B------:R-:W-:Y:S05]  /*a280*/  BRA `(.L_x_179) ;  /* 0xffffff9c00887947 */ /* 0x000fea000383ffff */
.L_x_82:
[----:B------:R-:W-:-:S07]  /*a290*/  MOV R0, UR17 ;  /* 0x0000001100007c02 */ /* 0x000fce0008000f00 */
.L_x_180:
[----:B-1----:R1:W2:Y:S02]  /*a2a0*/  SYNCS.PHASECHK.TRANS64.TRYWAIT P1, [R0+URZ+0x120], R3 ;  /* 0x00012003000075a7 */ /* 0x0022a400080211ff */
[----:B--2---:R-:W-:Y:S05]  /*a2b0*/  @!P1 NANOSLEEP.SYNCS 0x989680 ;  /* 0x009896800000995d */ /* 0x004fea0003900000 */
[----:B------:R-:W2:Y:S02]  /*a2c0*/  @!P1 SYNCS.PHASECHK.TRANS64 P1, [R0+URZ+0x120], R3 ;  /* 0x00012003000095a7 */ /* 0x000ea400080210ff */
[----:B--2---:R-:W-:Y:S05]  /*a2d0*/  @!P1 BRA `(.L_x_180) ;  /* 0xfffffffc00f09947 */ /* 0x004fea000383ffff */
[----:B------:R-:W-:Y:S05]  /*a2e0*/  BRA `(.L_x_181) ;  /* 0xffffff9c00d47947 */ /* 0x000fea000383ffff */
.L_x_87:
[----:B--2---:R2:W3:Y:S02]  /*a2f0*/  SYNCS.PHASECHK.TRANS64.TRYWAIT P0, [R12+URZ+0xa0], R9 ;  /* 0x0000a0090c0075a7 */ /* 0x0044e400080011ff */
[----:B---3--:R-:W-:Y:S05]  /*a300*/  @!P0 NANOSLEEP.SYNCS 0x989680 ;  /* 0x009896800000895d */ /* 0x008fea0003900000 */
[----:B------:R-:W3:Y:S02]  /*a310*/  @!P0 SYNCS.PHASECHK.TRANS64 P0, [R12+URZ+0xa0], R9 ;  /* 0x0000a0090c0085a7 */ /* 0x000ee400080010ff */
[----:B---3--:R-:W-:Y:S05]  /*a320*/  @!P0 BRA `(.L_x_87) ;  /* 0xfffffffc00f08947 */ /* 0x008fea000383ffff */
[----:B------:R-:W-:Y:S05]  /*a330*/  BRA `(.L_x_182) ;  /* 0xffffffa4000c7947 */ /* 0x000fea000383ffff */
.L_x_90:
[----:B------:R-:W-:Y:S07]  /*a340*/  MOV R0, UR21 ;  /* 0x0000001500007c02 */ /* 0x000fee0008000f00 */
.L_x_183:
[----:B--2---:R2:W3:Y:S02]  /*a350*/  SYNCS.PHASECHK.TRANS64.TRYWAIT P2, [R0+URZ+0x98], R11 ;  /* 0x0000980b000075a7 */ /* 0x0044e400080411ff */
[----:B---3--:R-:W-:Y:S05]  /*a360*/  @!P2 NANOSLEEP.SYNCS 0x989680 ;  /* 0x009896800000a95d */ /* 0x008fea0003900000 */
[----:B------:R-:W3:Y:S02]  /*a370*/  @!P2 SYNCS.PHASECHK.TRANS64 P2, [R0+URZ+0x98], R11 ;  /* 0x0000980b0000a5a7 */ /* 0x000ee400080410ff */
[----:B---3--:R-:W-:Y:S05]  /*a380*/  @!P2 BRA `(.L_x_183) ;  /* 0xfffffffc00f0a947 */ /* 0x008fea000383ffff */
[----:B------:R-:W-:Y:S05]  /*a390*/  BRA `(.L_x_89) ;  /* 0xffffffa800747947 */ /* 0x000fea000383ffff */
.L_x_93:
[----:B--2---:R-:W-:Y:S07]  /*a3a0*/  MOV R0, UR21 ;  /* 0x0000001500007c02 */ /* 0x004fee0008000f00 */
.L_x_184:
[----:B--2---:R2:W3:Y:S02]  /*a3b0*/  SYNCS.PHASECHK.TRANS64.TRYWAIT P0, [R0+URZ+0x70], R9 ;  /* 0x00007009000075a7 */ /* 0x0044e400080011ff */
[----:B---3--:R-:W-:Y:S05]  /*a3c0*/  @!P0 NANOSLEEP.SYNCS 0x989680 ;  /* 0x009896800000895d */ /* 0x008fea0003900000 */
[----:B------:R-:W3:Y:S02]  /*a3d0*/  @!P0 SYNCS.PHASECHK.TRANS64 P0, [R0+URZ+0x70], R9 ;  /* 0x00007009000085a7 */ /* 0x000ee400080010ff */
[----:B---3--:R-:W-:Y:S05]  /*a3e0*/  @!P0 BRA `(.L_x_184) ;  /* 0xfffffffc00f08947 */ /* 0x008fea000383ffff */
[----:B------:R-:W-:Y:S05]  /*a3f0*/  BRA `(.L_x_185) ;  /* 0xffffffa800d07947 */ /* 0x000fea000383ffff */
.L_x_94:
[----:B------:R-:W-:Y:S07]  /*a400*/  MOV R0, UR21 ;  /* 0x0000001500007c02 */ /* 0x000fee0008000f00 */
.L_x_186:
[----:B--2---:R2:W3:Y:S02]  /*a410*/  SYNCS.PHASECHK.TRANS64.TRYWAIT P0, [R0+URZ+0x78], R9 ;  /* 0x00007809000075a7 */ /* 0x0044e400080011ff */
[----:B---3--:R-:W-:Y:S05]  /*a420*/  @!P0 NANOSLEEP.SYNCS 0x989680 ;  /* 0x009896800000895d */ /* 0x008fea0003900000 */
[----:B------:R-:W3:Y:S02]  /*a430*/  @!P0 SYNCS.PHASECHK.TRANS64 P0, [R0+URZ+0x78], R9 ;  /* 0x00007809000085a7 */ /* 0x000ee400080010ff */
[----:B---3--:R-:W-:Y:S05]  /*a440*/  @!P0 BRA `(.L_x_186) ;  /* 0xfffffffc00f08947 */ /* 0x008fea000383ffff */
[----:B------:R-:W-:Y:S05]  /*a450*/  BRA `(.L_x_187) ;  /* 0xffffffac00087947 */ /* 0x000fea000383ffff */
.L_x_95:
[----:B------:R-:W-:Y:S07]  /*a460*/  MOV R0, UR21 ;  /* 0x0000001500007c02 */ /* 0x000fee0008000f00 */
.L_x_188:
[----:B--2---:R2:W3:Y:S02]  /*a470*/  SYNCS.PHASECHK.TRANS64.TRYWAIT P0, [R0+URZ+0x80], R9 ;  /* 0x00008009000075a7 */ /* 0x0044e400080011ff */
[----:B---3--:R-:W-:Y:S05]  /*a480*/  @!P0 NANOSLEEP.SYNCS 0x989680 ;  /* 0x009896800000895d */ /* 0x008fea0003900000 */
[----:B------:R-:W3:Y:S02]  /*a490*/  @!P0 SYNCS.PHASECHK.TRANS64 P0, [R0+URZ+0x80], R9 ;  /* 0x00008009000085a7 */ /* 0x000ee400080010ff */
[----:B---3--:R-:W-:Y:S05]  /*a4a0*/  @!P0 BRA `(.L_x_188) ;  /* 0xfffffffc00f08947 */ /* 0x008fea000383ffff */
[----:B------:R-:W-:Y:S05]  /*a4b0*/  BRA `(.L_x_189) ;  /* 0xffffffac004c7947 */ /* 0x000fea000383ffff */
.L_x_96:
[----:B------:R-:W-:Y:S07]  /*a4c0*/  MOV R0, UR21 ;  /* 0x0000001500007c02 */ /* 0x000fee0008000f00 */
.L_x_190:
[----:B--2---:R2:W3:Y:S02]  /*a4d0*/  SYNCS.PHASECHK.TRANS64.TRYWAIT P0, [R0+URZ+0x88], R9 ;  /* 0x00008809000075a7 */ /* 0x0044e400080011ff */
[----:B---3--:R-:W-:Y:S05]  /*a4e0*/  @!P0 NANOSLEEP.SYNCS 0x989680 ;  /* 0x009896800000895d */ /* 0x008fea0003900000 */
[----:B------:R-:W3:Y:S02]  /*a4f0*/  @!P0 SYNCS.PHASECHK.TRANS64 P0, [R0+URZ+0x88], R9 ;  /* 0x00008809000085a7 */ /* 0x000ee400080010ff */
[----:B---3--:R-:W-:Y:S05]  /*a500*/  @!P0 BRA `(.L_x_190) ;  /* 0xfffffffc00f08947 */ /* 0x008fea000383ffff */
[----:B------:R-:W-:Y:S05]  /*a510*/  BRA `(.L_x_191) ;  /* 0xffffffac008c7947 */ /* 0x000fea000383ffff */
.L_x_98:
[----:B------:R-:W-:-:S07]  /*a520*/  MOV R0, UR21 ;  /* 0x0000001500007c02 */ /* 0x000fce0008000f00 */
.L_x_192:
[----:B---3--:R3:W4:Y:S02]  /*a530*/  SYNCS.PHASECHK.TRANS64.TRYWAIT P0, [R0+URZ+0x70], R3 ;  /* 0x00007003000075a7 */ /* 0x00872400080011ff */
[----:B----4-:R-:W-:Y:S05]  /*a540*/  @!P0 NANOSLEEP.SYNCS 0x989680 ;  /* 0x009896800000895d */ /* 0x010fea0003900000 */
[----:B------:R-:W4:Y:S02]  /*a550*/  @!P0 SYNCS.PHASECHK.TRANS64 P0, [R0+URZ+0x70], R3 ;  /* 0x00007003000085a7 */ /* 0x000f2400080010ff */
[----:B----4-:R-:W-:Y:S05]  /*a560*/  @!P0 BRA `(.L_x_192) ;  /* 0xfffffffc00f08947 */ /* 0x010fea000383ffff */
[----:B------:R-:W-:Y:S05]  /*a570*/  BRA `(.L_x_193) ;  /* 0xffffffb000047947 */ /* 0x000fea000383ffff */
.L_x_99:
[----:B---3--:R-:W-:-:S07]  /*a580*/  MOV R0, UR21 ;  /* 0x0000001500007c02 */ /* 0x008fce0008000f00 */
.L_x_194:
[----:B---3--:R3:W4:Y:S02]  /*a590*/  SYNCS.PHASECHK.TRANS64.TRYWAIT P0, [R0+URZ+0x78], R3 ;  /* 0x00007803000075a7 */ /* 0x00872400080011ff */
[----:B----4-:R-:W-:Y:S05]  /*a5a0*/  @!P0 NANOSLEEP.SYNCS 0x989680 ;  /* 0x009896800000895d */ /* 0x010fea0003900000 */
[----:B------:R-:W4:Y:S02]  /*a5b0*/  @!P0 SYNCS.PHASECHK.TRANS64 P0, [R0+URZ+0x78], R3 ;  /* 0x00007803000085a7 */ /* 0x000f2400080010ff */
[----:B----4-:R-:W-:Y:S05]  /*a5c0*/  @!P0 BRA `(.L_x_194) ;  /* 0xfffffffc00f08947 */ /* 0x010fea000383ffff */
[----:B------:R-:W-:Y:S05]  /*a5d0*/  BRA `(.L_x_195) ;  /* 0xffffffac00f47947 */ /* 0x000fea000383ffff */
.L_x_100:
[----:B---3--:R-:W-:-:S07]  /*a5e0*/  MOV R0, UR21 ;  /* 0x0000001500007c02 */ /* 0x008fce0008000f00 */
.L_x_196:
[----:B---3--:R3:W4:Y:S02]  /*a5f0*/  SYNCS.PHASECHK.TRANS64.TRYWAIT P0, [R0+URZ+0x80], R3 ;  /* 0x00008003000075a7 */ /* 0x00872400080011ff */
[----:B----4-:R-:W-:Y:S05]  /*a600*/  @!P0 NANOSLEEP.SYNCS 0x989680 ;  /* 0x009896800000895d */ /* 0x010fea0003900000 */
[----:B------:R-:W4:Y:S02]  /*a610*/  @!P0 SYNCS.PHASECHK.TRANS64 P0, [R0+URZ+0x80], R3 ;  /* 0x00008003000085a7 */ /* 0x000f2400080010ff */
[----:B----4-:R-:W-:Y:S05]  /*a620*/  @!P0 BRA `(.L_x_196) ;  /* 0xfffffffc00f08947 */ /* 0x010fea000383ffff */
[----:B------:R-:W-:Y:S05]  /*a630*/  BRA `(.L_x_197) ;  /* 0xffffffac00e47947 */ /* 0x000fea000383ffff */
.L_x_102:
[----:B-1----:R1:W2:Y:S02]  /*a640*/  SYNCS.PHASECHK.TRANS64.TRYWAIT P0, [R3+URZ+0xa0], R0 ;  /* 0x0000a000030075a7 */ /* 0x0022a400080011ff */
[----:B--2---:R-:W-:Y:S05]  /*a650*/  @!P0 NANOSLEEP.SYNCS 0x989680 ;  /* 0x009896800000895d */ /* 0x004fea0003900000 */
[----:B------:R-:W2:Y:S02]  /*a660*/  @!P0 SYNCS.PHASECHK.TRANS64 P0, [R3+URZ+0xa0], R0 ;  /* 0x0000a000030085a7 */ /* 0x000ea400080010ff */
[----:B--2---:R-:W-:Y:S05]  /*a670*/  @!P0 BRA `(.L_x_102) ;  /* 0xfffffffc00f08947 */ /* 0x004fea000383ffff */
[----:B------:R-:W-:Y:S05]  /*a680*/  BRA `(.L_x_198) ;  /* 0xffffffb000a47947 */ /* 0x000fea000383ffff */
.L_x_113:
[----:B-1----:R-:W-:Y:S04]  /*a690*/  MOV R0, UR44 ;  /* 0x0000002c00007c02 */ /* 0x002fe80008000f00 */
[----:B------:R1:W2:Y:S03]  /*a6a0*/  SYNCS.PHASECHK.TRANS64.TRYWAIT P1, [R0+URZ+0x50], R5 ;  /* 0x00005005000075a7 */ /* 0x0002a600080211ff */
[----:B--2---:R-:W-:Y:S05]  /*a6b0*/  @!P1 NANOSLEEP.SYNCS 0x989680 ;  /* 0x009896800000995d */ /* 0x004fea0003900000 */
[----:B------:R-:W2:Y:S02]  /*a6c0*/  @!P1 SYNCS.PHASECHK.TRANS64 P1, [R0+URZ+0x50], R5 ;  /* 0x00005005000095a7 */ /* 0x000ea400080210ff */
[----:B--2---:R-:W-:Y:S05]  /*a6d0*/  @!P1 BRA `(.L_x_113) ;  /* 0xfffffffc00ec9947 */ /* 0x004fea000383ffff */
[----:B------:R-:W-:Y:S05]  /*a6e0*/  BRA `(.L_x_112) ;  /* 0xffffffc000087947 */ /* 0x000fea000383ffff */
.L_x_115:
[----:B-1----:R1:W4:Y:S02]  /*a6f0*/  SYNCS.PHASECHK.TRANS64.TRYWAIT P0, [R98+URZ+0xc0], R3 ;  /* 0x0000c003620075a7 */ /* 0x00232400080011ff */
[----:B----4-:R-:W-:Y:S05]  /*a700*/  @!P0 NANOSLEEP.SYNCS 0x989680 ;  /* 0x009896800000895d */ /* 0x010fea0003900000 */
[----:B------:R-:W4:Y:S02]  /*a710*/  @!P0 SYNCS.PHASECHK.TRANS64 P0, [R98+URZ+0xc0], R3 ;  /* 0x0000c003620085a7 */ /* 0x000f2400080010ff */
[----:B----4-:R-:W-:Y:S05]  /*a720*/  @!P0 BRA `(.L_x_115) ;  /* 0xfffffffc00f08947 */ /* 0x010fea000383ffff */
[----:B------:R-:W-:Y:S05]  /*a730*/  BRA `(.L_x_114) ;  /* 0xffffffc000307947 */ /* 0x000fea000383ffff */
.L_x_124:
[----:B---3--:R3:W4:Y:S02]  /*a740*/  SYNCS.PHASECHK.TRANS64.TRYWAIT P0, [R3+URZ+0x50], R0 ;  /* 0x00005000030075a7 */ /* 0x00872400080011ff */
[----:B----4-:R-:W-:Y:S05]  /*a750*/  @!P0 NANOSLEEP.SYNCS 0x989680 ;  /* 0x009896800000895d */ /* 0x010fea0003900000 */
[----:B------:R-:W4:Y:S02]  /*a760*/  @!P0 SYNCS.PHASECHK.TRANS64 P0, [R3+URZ+0x50], R0 ;  /* 0x00005000030085a7 */ /* 0x000f2400080010ff */
[----:B----4-:R-:W-:Y:S05]  /*a770*/  @!P0 BRA `(.L_x_124) ;  /* 0xfffffffc00f08947 */ /* 0x010fea000383ffff */
[----:B------:R-:W-:Y:S05]  /*a780*/  BRA `(.L_x_123) ;  /* 0xffffffcc000c7947 */ /* 0x000fea000383ffff */
.L_x_132:
[----:B-1----:R1:W4:Y:S02]  /*a790*/  SYNCS.PHASECHK.TRANS64.TRYWAIT P0, [R62+URZ+0x50], R5 ;  /* 0x000050053e0075a7 */ /* 0x00232400080011ff */
[----:B----4-:R-:W-:Y:S05]  /*a7a0*/  @!P0 NANOSLEEP.SYNCS 0x989680 ;  /* 0x009896800000895d */ /* 0x010fea0003900000 */
[----:B------:R-:W4:Y:S02]  /*a7b0*/  @!P0 SYNCS.PHASECHK.TRANS64 P0, [R62+URZ+0x50], R5 ;  /* 0x000050053e0085a7 */ /* 0x000f2400080010ff */
[----:B----4-:R-:W-:Y:S05]  /*a7c0*/  @!P0 BRA `(.L_x_132) ;  /* 0xfffffffc00f08947 */ /* 0x010fea000383ffff */
[----:B------:R-:W-:Y:S05]  /*a7d0*/  BRA `(.L_x_131) ;  /* 0xffffffd800107947 */ /* 0x000fea000383ffff */
.L_x_140:
[----:B-1----:R1:W4:Y:S02]  /*a7e0*/  SYNCS.PHASECHK.TRANS64.TRYWAIT P0, [R61+URZ+0x50], R4 ;  /* 0x000050043d0075a7 */ /* 0x00232400080011ff */
[----:B----4-:R-:W-:Y:S05]  /*a7f0*/  @!P0 NANOSLEEP.SYNCS 0x989680 ;  /* 0x009896800000895d */ /* 0x010fea0003900000 */
[----:B------:R-:W4:Y:S02]  /*a800*/  @!P0 SYNCS.PHASECHK.TRANS64 P0, [R61+URZ+0x50], R4 ;  /* 0x000050043d0085a7 */ /* 0x000f2400080010ff */
[----:B----4-:R-:W-:Y:S05]  /*a810*/  @!P0 BRA `(.L_x_140) ;  /* 0xfffffffc00f08947 */ /* 0x010fea000383ffff */
[----:B------:R-:W-:Y:S05]  /*a820*/  BRA `(.L_x_139) ;  /* 0xffffffe400107947 */ /* 0x000fea000383ffff */
        .weak           $__internal_0_$__cuda_sm10x_tcgen05_guardrail_trap_col_being_dealloced_not_returned_by_alloc
        .type           $__internal_0_$__cuda_sm10x_tcgen05_guardrail_trap_col_being_dealloced_not_returned_by_alloc,@function
        .size           $__internal_0_$__cuda_sm10x_tcgen05_guardrail_trap_col_being_dealloced_not_returned_by_alloc,($__internal_1_$__cuda_sm10x_tcgen05_guardrail_trap_phase_invalid_during_alloc - $__internal_0_$__cuda_sm10x_tcgen05_guardrail_trap_col_being_dealloced_not_returned_by_alloc)
$__internal_0_$__cuda_sm10x_tcgen05_guardrail_trap_col_being_dealloced_not_returned_by_alloc:
[----:B------:R-:W-:Y:S05]  /*a830*/  BPT.TRAP 0x1 ;  /* 0x000000040000795c */ /* 0x000fea0000300000 */
[----:B------:R-:W-:-:S04]  /*a840*/  HFMA2 R3, -RZ, RZ, 0, 0 ;  /* 0x00000000ff037431 */ /* 0x000fc800000001ff */
[----:B------:R-:W-:Y:S05]  /*a850*/  RET.REL.NODEC R2 `(_ZN7cutlass13device_kernelINS_4gemm6kernel13GemmUniversalIN4cute5tupleIJiiiiEEENS1_10collective13CollectiveMmaINS1_35MainloopSm100TmaUmmaWarpSpecializedILi5ELi2ELi4ENS5_IJNS4_1CILi2EEESB_NSA_ILi1EEEEEEEENS5_IJNSA_ILi256EEENSA_ILi128EEENSA_ILi32EEEEEENS_10bfloat16_tENS5_IJlSC_lEEESJ_SK_NS4_8TiledMMAINS4_8MMA_AtomIJNS4_26SM100_MMA_F16BF16_2x1SM_SSISJ_SJ_fLi256ELi128ELNS4_4UMMA5MajorE0ELSP_0ELNSO_7ScaleInE0ELSQ_0EEEEEENS4_6LayoutINS5_IJSC_SC_SC_EEENS5_IJNSA_ILi0EEESV_SV_EEEEENS5_IJNS4_10UnderscoreESY_SY_EEEEENS4_28SM100_TMA_2SM_LOAD_MULTICASTENS4_14ComposedLayoutINS4_7SwizzleILi2ELi4ELi3EEENS4_18smem_ptr_flag_bitsILi16EEENST_INS5_IJNSA_ILi8EEESH_EEENS5_IJSH_SC_EEEEEEEvNS4_8identityENS4_18SM100_TMA_2SM_LOADES1B_vS1C_EENS_8epilogue10collective18CollectiveEpilogueINS1F_23Sm100TmaWarpSpecializedILi4ELi2ELi32ELb1ELb0EEEJNS5_IJSG_SG_SH_EEENS5_IJNST_ISG_SC_EENST_ISH_SC_EEEEESJ_SK_SJ_SK_NS1F_6fusion15FusionCallbacksIS1J_NS1O_17LinearCombinationISJ_fSJ_fLNS_15FloatRoundStyleE2EEES1K_S1N_JEEENS4_5SM1004TMEM4LOAD26SM100_TMEM_LOAD_32dp32b32xENS4_13SM90_TMA_LOADES1B_NS4_39AutoVectorizingCopyWithAssumedAlignmentILi128EEENS4_14SM90_TMA_STOREES1B_S20_S20_EEEvvEEEEvNT_6ParamsE) ;  /* 0xffffff5402e87950 */ /* 0x000fea0003c3ffff */
        .weak           $__internal_1_$__cuda_sm10x_tcgen05_guardrail_trap_phase_invalid_during_alloc
        .type           $__internal_1_$__cuda_sm10x_tcgen05_guardrail_trap_phase_invalid_during_alloc,@function
        .size           $__internal_1_$__cuda_sm10x_tcgen05_guardrail_trap_phase_invalid_during_alloc,($__internal_2_$__cuda_sm10x_tcgen05_guardrail_trap_unallocated_columns_being_dealloced - $__internal_1_$__cuda_sm10x_tcgen05_guardrail_trap_phase_invalid_during_alloc)
$__internal_1_$__cuda_sm10x_tcgen05_guardrail_trap_phase_invalid_during_alloc:
[----:B------:R-:W-:Y:S05]  /*a860*/  BPT.TRAP 0x1 ;  /* 0x000000040000795c */ /* 0x000fea0000300000 */
[----:B------:R-:W-:-:S04]  /*a870*/  MOV R5, 0x0 ;  /* 0x0000000000057802 */ /* 0x000fc80000000f00 */
[----:B------:R-:W-:Y:S05]  /*a880*/  RET.REL.NODEC R4 `(_ZN7cutlass13device_kernelINS_4gemm6kernel13GemmUniversalIN4cute5tupleIJiiiiEEENS1_10collective13CollectiveMmaINS1_35MainloopSm100TmaUmmaWarpSpecializedILi5ELi2ELi4ENS5_IJNS4_1CILi2EEESB_NSA_ILi1EEEEEEEENS5_IJNSA_ILi256EEENSA_ILi128EEENSA_ILi32EEEEEENS_10bfloat16_tENS5_IJlSC_lEEESJ_SK_NS4_8TiledMMAINS4_8MMA_AtomIJNS4_26SM100_MMA_F16BF16_2x1SM_SSISJ_SJ_fLi256ELi128ELNS4_4UMMA5MajorE0ELSP_0ELNSO_7ScaleInE0ELSQ_0EEEEEENS4_6LayoutINS5_IJSC_SC_SC_EEENS5_IJNSA_ILi0EEESV_SV_EEEEENS5_IJNS4_10UnderscoreESY_SY_EEEEENS4_28SM100_TMA_2SM_LOAD_MULTICASTENS4_14ComposedLayoutINS4_7SwizzleILi2ELi4ELi3EEENS4_18smem_ptr_flag_bitsILi16EEENST_INS5_IJNSA_ILi8EEESH_EEENS5_IJSH_SC_EEEEEEEvNS4_8identityENS4_18SM100_TMA_2SM_LOADES1B_vS1C_EENS_8epilogue10collective18CollectiveEpilogueINS1F_23Sm100TmaWarpSpecializedILi4ELi2ELi32ELb1ELb0EEEJNS5_IJSG_SG_SH_EEENS5_IJNST_ISG_SC_EENST_ISH_SC_EEEEESJ_SK_SJ_SK_NS1F_6fusion15FusionCallbacksIS1J_NS1O_17LinearCombinationISJ_fSJ_fLNS_15FloatRoundStyleE2EEES1K_S1N_JEEENS4_5SM1004TMEM4LOAD26SM100_TMEM_LOAD_32dp32b32xENS4_13SM90_TMA_LOADES1B_NS4_39AutoVectorizingCopyWithAssumedAlignmentILi128EEENS4_14SM90_TMA_STOREES1B_S20_S20_EEEvvEEEEvNT_6ParamsE) ;  /* 0xffffff5404dc7950 */ /* 0x000fea0003c3ffff */
        .weak           $__internal_2_$__cuda_sm10x_tcgen05_guardrail_trap_unallocated_columns_being_dealloced
        .type           $__internal_2_$__cuda_sm10x_tcgen05_guardrail_trap_unallocated_columns_being_dealloced,@function
        .size           $__internal_2_$__cuda_sm10x_tcgen05_guardrail_trap_unallocated_columns_being_dealloced,(.L_x_200 - $__internal_2_$__cuda_sm10x_tcgen05_guardrail_trap_unallocated_columns_being_dealloced)
$__internal_2_$__cuda_sm10x_tcgen05_guardrail_trap_unallocated_columns_being_dealloced:
[----:B------:R-:W-:Y:S05]  /*a890*/  BPT.TRAP 0x1 ;  /* 0x000000040000795c */ /* 0x000fea0000300000 */
[----:B------:R-:W-:-:S04]  /*a8a0*/  HFMA2 R3, -RZ, RZ, 0, 0 ;  /* 0x00000000ff037431 */ /* 0x000fc800000001ff */
[----:B------:R-:W-:Y:S05]  /*a8b0*/  RET.REL.NODEC R2 `(_ZN7cutlass13device_kernelINS_4gemm6kernel13GemmUniversalIN4cute5tupleIJiiiiEEENS1_10collective13CollectiveMmaINS1_35MainloopSm100TmaUmmaWarpSpecializedILi5ELi2ELi4ENS5_IJNS4_1CILi2EEESB_NSA_ILi1EEEEEEEENS5_IJNSA_ILi256EEENSA_ILi128EEENSA_ILi32EEEEEENS_10bfloat16_tENS5_IJlSC_lEEESJ_SK_NS4_8TiledMMAINS4_8MMA_AtomIJNS4_26SM100_MMA_F16BF16_2x1SM_SSISJ_SJ_fLi256ELi128ELNS4_4UMMA5MajorE0ELSP_0ELNSO_7ScaleInE0ELSQ_0EEEEEENS4_6LayoutINS5_IJSC_SC_SC_EEENS5_IJNSA_ILi0EEESV_SV_EEEEENS5_IJNS4_10UnderscoreESY_SY_EEEEENS4_28SM100_TMA_2SM_LOAD_MULTICASTENS4_14ComposedLayoutINS4_7SwizzleILi2ELi4ELi3EEENS4_18smem_ptr_flag_bitsILi16EEENST_INS5_IJNSA_ILi8EEESH_EEENS5_IJSH_SC_EEEEEEEvNS4_8identityENS4_18SM100_TMA_2SM_LOADES1B_vS1C_EENS_8epilogue10collective18CollectiveEpilogueINS1F_23Sm100TmaWarpSpecializedILi4ELi2ELi32ELb1ELb0EEEJNS5_IJSG_SG_SH_EEENS5_IJNST_ISG_SC_EENST_ISH_SC_EEEEESJ_SK_SJ_SK_NS1F_6fusion15FusionCallbacksIS1J_NS1O_17LinearCombinationISJ_fSJ_fLNS_15FloatRoundStyleE2EEES1K_S1N_JEEENS4_5SM1004TMEM4LOAD26SM100_TMEM_LOAD_32dp32b32xENS4_13SM90_TMA_LOADES1B_NS4_39AutoVectorizingCopyWithAssumedAlignmentILi128EEENS4_14SM90_TMA_STOREES1B_S20_S20_EEEvvEEEEvNT_6ParamsE) ;  /* 0xffffff5402d07950 */ /* 0x000fea0003c3ffff */
.L_x_199:
[----:B------:R-:W-:-:S00]  /*a8c0*/  BRA `(.L_x_199) ;  /* 0xfffffffc00fc7947 */ /* 0x000fc0000383ffff */
[----:B------:R-:W-:-:S00]  /*a8d0*/  NOP ;  /* 0x0000000000007918 */ /* 0x000fc00000000000 */
        /* <DEDUP_REMOVED lines=10> */
.L_x_200:


//--------------------- .nv.global.init           --------------------------
	.section	.nv.global.init,"aw",@progbits
.nv.global.init:
	.type		$str$27,@object
	.size		$str$27,($str$28 - $str$27)
$str$27:
        /*0000*/ 	.byte	0x28, 0x61, 0x64, 0x64, 0x72, 0x65, 0x73, 0x73, 0x20, 0x26, 0x20, 0x6d, 0x61, 0x73, 0x6b, 0x29
        /*0010*/ 	.byte	0x20, 0x3d, 0x3d, 0x20, 0x30, 0x00
	.type		$str$28,@object
	.size		$str$28,($str$26 - $str$28)
$str$28:
        /*0016*/ 	.byte	0x2f, 0x74, 0x6d, 0x70, 0x2f, 0x63, 0x75, 0x74, 0x6c, 0x61, 0x73, 0x73, 0x5f, 0x73, 0x77, 0x65
        /*0026*/ 	.byte	0x65, 0x70, 0x5f, 0x73, 0x72, 0x63, 0x2f, 0x69, 0x6e, 0x63, 0x6c, 0x75, 0x64, 0x65, 0x2f, 0x63
        /*0036*/ 	.byte	0x75, 0x74, 0x65, 0x2f, 0x70, 0x6f, 0x69, 0x6e, 0x74, 0x65, 0x72, 0x5f, 0x66, 0x6c, 0x61, 0x67
        /*0046*/ 	.byte	0x67, 0x65, 0x64, 0x2e, 0x68, 0x70, 0x70, 0x00
	.type		$str$26,@object
	.size		$str$26,($str$25 - $str$26)
$str$26:
        /*004e*/ 	.byte	0x2f, 0x74, 0x6d, 0x70, 0x2f, 0x63, 0x75, 0x74, 0x6c, 0x61, 0x73, 0x73, 0x5f, 0x73, 0x77, 0x65
        /*005e*/ 	.byte	0x65, 0x70, 0x5f, 0x73, 0x72, 0x63, 0x2f, 0x69, 0x6e, 0x63, 0x6c, 0x75, 0x64, 0x65, 0x2f, 0x63
        /*006e*/ 	.byte	0x75, 0x74, 0x65, 0x2f, 0x61, 0x74, 0x6f, 0x6d, 0x2f, 0x63, 0x6f, 0x70, 0x79, 0x5f, 0x74, 0x72
        /*007e*/ 	.byte	0x61, 0x69, 0x74, 0x73, 0x5f, 0x73, 0x6d, 0x31, 0x30, 0x30, 0x2e, 0x68, 0x70, 0x70, 0x00
	.type		$str$25,@object
	.size		$str$25,(__unnamed_1 - $str$25)
$str$25:
        /*008d*/ 	.byte	0x28, 0x28, 0x75, 0x69, 0x6e, 0x74, 0x33, 0x32, 0x5f, 0x74, 0x28, 0x74, 0x68, 0x72, 0x65, 0x61
        /*009d*/ 	.byte	0x64, 0x49, 0x64, 0x78, 0x2e, 0x78, 0x29, 0x20, 0x2f, 0x20, 0x33, 0x32, 0x29, 0x20, 0x25, 0x20
        /*00ad*/ 	.byte	0x34, 0x29, 0x20, 0x3d, 0x3d, 0x20, 0x28, 0x28, 0x28, 0x74, 0x6d, 0x65, 0x6d, 0x5f, 0x61, 0x64
        /*00bd*/ 	.byte	0x64, 0x72, 0x20, 0x3e, 0x3e, 0x20, 0x31, 0x36, 0x29, 0x20, 0x2f, 0x20, 0x33, 0x32, 0x29, 0x20
        /*00cd*/ 	.byte	0x25, 0x20, 0x34, 0x29, 0x00
	.type		__unnamed_1,@object
	.size		__unnamed_1,(__unnamed_2 - __unnamed_1)
__unnamed_1:
        /*00d2*/ 	.byte	0x61, 0x75, 0x74, 0x6f, 0x20, 0x63, 0x75, 0x74, 0x65, 0x3a, 0x3a, 0x61, 0x73, 0x5f, 0x70, 0x6f
        /* <DEDUP_REMOVED lines=24> */
        /*0262*/ 	.byte	0x34, 0x30, 0x39, 0x36, 0x3e, 0x3e, 0x3e, 0x3e, 0x5d, 0x00
	.type		__unnamed_2,@object
	.size		__unnamed_2,(.L_2 - __unnamed_2)
__unnamed_2:
        /* <DEDUP_REMOVED lines=42> */
        /*050c*/ 	.byte	0x3e, 0x3e, 0x5d, 0x00
.L_2:


//--------------------- .nv.shared._ZN7cutlass13device_kernelINS_4gemm6kernel13GemmUniversalIN4cute5tupleIJiiiiEEENS1_10collective13CollectiveMmaINS1_35MainloopSm100TmaUmmaWarpSpecializedILi5ELi2ELi4ENS5_IJNS4_1CILi2EEESB_NSA_ILi1EEEEEEEENS5_IJNSA_ILi256EEENSA_ILi128EEENSA_ILi32EEEEEENS_10bfloat16_tENS5_IJlSC_lEEESJ_SK_NS4_8TiledMMAINS4_8MMA_AtomIJNS4_26SM100_MMA_F16BF16_2x1SM_SSISJ_SJ_fLi256ELi128ELNS4_4UMMA5MajorE0ELSP_0ELNSO_7ScaleInE0ELSQ_0EEEEEENS4_6LayoutINS5_IJSC_SC_SC_EEENS5_IJNSA_ILi0EEESV_SV_EEEEENS5_IJNS4_10UnderscoreESY_SY_EEEEENS4_28SM100_TMA_2SM_LOAD_MULTICASTENS4_14ComposedLayoutINS4_7SwizzleILi2ELi4ELi3EEENS4_18smem_ptr_flag_bitsILi16EEENST_INS5_IJNSA_ILi8EEESH_EEENS5_IJSH_SC_EEEEEEEvNS4_8identityENS4_18SM100_TMA_2SM_LOADES1B_vS1C_EENS_8epilogue10collective18CollectiveEpilogueINS1F_23Sm100TmaWarpSpecializedILi4ELi2ELi32ELb1ELb0EEEJNS5_IJSG_SG_SH_EEENS5_IJNST_ISG_SC_EENST_ISH_SC_EEEEESJ_SK_SJ_SK_NS1F_6fusion15FusionCallbacksIS1J_NS1O_17LinearCombinationISJ_fSJ_fLNS_15FloatRoundStyleE2EEES1K_S1N_JEEENS4_5SM1004TMEM4LOAD26SM100_TMEM_LOAD_32dp32b32xENS4_13SM90_TMA_LOADES1B_NS4_39AutoVectorizingCopyWithAssumedAlignmentILi128EEENS4_14SM90_TMA_STOREES1B_S20_S20_EEEvvEEEEvNT_6ParamsE --------------------------
	.section	.nv.shared._ZN7cutlass13device_kernelINS_4gemm6kernel13GemmUniversalIN4cute5tupleIJiiiiEEENS1_10collective13CollectiveMmaINS1_35MainloopSm100TmaUmmaWarpSpecializedILi5ELi2ELi4ENS5_IJNS4_1CILi2EEESB_NSA_ILi1EEEEEEEENS5_IJNSA_ILi256EEENSA_ILi128EEENSA_ILi32EEEEEENS_10bfloat16_tENS5_IJlSC_lEEESJ_SK_NS4_8TiledMMAINS4_8MMA_AtomIJNS4_26SM100_MMA_F16BF16_2x1SM_SSISJ_SJ_fLi256ELi128ELNS4_4UMMA5MajorE0ELSP_0ELNSO_7ScaleInE0ELSQ_0EEEEEENS4_6LayoutINS5_IJSC_SC_SC_EEENS5_IJNSA_ILi0EEESV_SV_EEEEENS5_IJNS4_10UnderscoreESY_SY_EEEEENS4_28SM100_TMA_2SM_LOAD_MULTICASTENS4_14ComposedLayoutINS4_7SwizzleILi2ELi4ELi3EEENS4_18smem_ptr_flag_bitsILi16EEENST_INS5_IJNSA_ILi8EEESH_EEENS5_IJSH_SC_EEEEEEEvNS4_8identityENS4_18SM100_TMA_2SM_LOADES1B_vS1C_EENS_8epilogue10collective18CollectiveEpilogueINS1F_23Sm100TmaWarpSpecializedILi4ELi2ELi32ELb1ELb0EEEJNS5_IJSG_SG_SH_EEENS5_IJNST_ISG_SC_EENST_ISH_SC_EEEEESJ_SK_SJ_SK_NS1F_6fusion15FusionCallbacksIS1J_NS1O_17LinearCombinationISJ_fSJ_fLNS_15FloatRoundStyleE2EEES1K_S1N_JEEENS4_5SM1004TMEM4LOAD26SM100_TMEM_LOAD_32dp32b32xENS4_13SM90_TMA_LOADES1B_NS4_39AutoVectorizingCopyWithAssumedAlignmentILi128EEENS4_14SM90_TMA_STOREES1B_S20_S20_EEEvvEEEEvNT_6ParamsE,"aw",@nobits
	.sectionflags	@""
	.align	16
	.zero		1024


//--------------------- .nv.shared.reserved.0     --------------------------
	.section	.nv.shared.reserved.0,"aw",@nobits
	.weak		__nv_reservedSMEM_offset_0_alias
	.size		__nv_reservedSMEM_offset_0_alias, 0, 64
	.other		__nv_reservedSMEM_offset_0_alias,@"STO_CUDA_RESERVED_SHARED STV_DEFAULT"
__nv_reservedSMEM_offset_0_alias:
	.zero		0
.nv.shared.reserved.0:
	.zero		64
	.weak		__nv_reservedSMEM_tcgen05_partition
	.type		__nv_reservedSMEM_tcgen05_partition,@object
	.size		__nv_reservedSMEM_tcgen05_partition,(.L_0 - __nv_reservedSMEM_tcgen05_partition)
__nv_reservedSMEM_tcgen05_partition:
	.zero		32
.L_0:


//--------------------- .nv.global                --------------------------
	.section	.nv.global,"aw",@nobits
.nv.global:
	.type		_ZN39_INTERNAL_327ba008_4_k_cu_cdcf3024_82684cute1_E,@object
	.size		_ZN39_INTERNAL_327ba008_4_k_cu_cdcf3024_82684cute1_E,(_ZN39_INTERNAL_327ba008_4_k_cu_cdcf3024_82684cuda3std3__45__cpo6cbeginE - _ZN39_INTERNAL_327ba008_4_k_cu_cdcf3024_82684cute1_E)
_ZN39_INTERNAL_327ba008_4_k_cu_cdcf3024_82684cute1_E:
	.zero		1
	.type		_ZN39_INTERNAL_327ba008_4_k_cu_cdcf3024_82684cuda3std3__45__cpo6cbeginE,@object
	.size		_ZN39_INTERNAL_327ba008_4_k_cu_cdcf3024_82684cuda3std3__45__cpo6cbeginE,(_ZN39_INTERNAL_327ba008_4_k_cu_cdcf3024_82684cuda3std3__48in_placeE - _ZN39_INTERNAL_327ba008_4_k_cu_cdcf3024_82684cuda3std3__45__cpo6cbeginE)
_ZN39_INTERNAL_327ba008_4_k_cu_cdcf3024_82684cuda3std3__45__cpo6cbeginE:
	.zero		1
	.type		_ZN39_INTERNAL_327ba008_4_k_cu_cdcf3024_82684cuda3std3__48in_placeE,@object
	.size		_ZN39_INTERNAL_327ba008_4_k_cu_cdcf3024_82684cuda3std3__48in_placeE,(_ZN39_INTERNAL_327ba008_4_k_cu_cdcf3024_82684cuda3std6ranges3__45__cpo9iter_moveE - _ZN39_INTERNAL_327ba008_4_k_cu_cdcf3024_82684cuda3std3__48in_placeE)
_ZN39_INTERNAL_327ba008_4_k_cu_cdcf3024_82684cuda3std3__48in_placeE:
	.zero		1
	.type		_ZN39_INTERNAL_327ba008_4_k_cu_cdcf3024_82684cuda3std6ranges3__45__cpo9iter_moveE,@object
	.size		_ZN39_INTERNAL_327ba008_4_k_cu_cdcf3024_82684cuda3std6ranges3__45__cpo9iter_moveE,(_ZN39_INTERNAL_327ba008_4_k_cu_cdcf3024_82684cuda3std3__45__cpo5beginE - _ZN39_INTERNAL_327ba008_4_k_cu_cdcf3024_82684cuda3std6ranges3__45__cpo9iter_moveE)
_ZN39_INTERNAL_327ba008_4_k_cu_cdcf3024_82684cuda3std6ranges3__45__cpo9iter_moveE:
	.zero		1
	.type		_ZN39_INTERNAL_327ba008_4_k_cu_cdcf3024_82684cuda3std3__45__cpo5beginE,@object
	.size		_ZN39_INTERNAL_327ba008_4_k_cu_cdcf3024_82684cuda3std3__45__cpo5beginE,(_ZN39_INTERNAL_327ba008_4_k_cu_cdcf3024_82684cuda3std3__441_GLOBAL__N__327ba008_4_k_cu_cdcf3024_82686ignoreE - _ZN39_INTERNAL_327ba008_4_k_cu_cdcf3024_82684cuda3std3__45__cpo5beginE)
_ZN39_INTERNAL_327ba008_4_k_cu_cdcf3024_82684cuda3std3__45__cpo5beginE:
	.zero		1
	.type		_ZN39_INTERNAL_327ba008_4_k_cu_cdcf3024_82684cuda3std3__441_GLOBAL__N__327ba008_4_k_cu_cdcf3024_82686ignoreE,@object
	.size		_ZN39_INTERNAL_327ba008_4_k_cu_cdcf3024_82684cuda3std3__441_GLOBAL__N__327ba008_4_k_cu_cdcf3024_82686ignoreE,(_ZN39_INTERNAL_327ba008_4_k_cu_cdcf3024_82684cute7productE - _ZN39_INTERNAL_327ba008_4_k_cu_cdcf3024_82684cuda3std3__441_GLOBAL__N__327ba008_4_k_cu_cdcf3024_82686ignoreE)
_ZN39_INTERNAL_327ba008_4_k_cu_cdcf3024_82684cuda3std3__441_GLOBAL__N__327ba008_4_k_cu_cdcf3024_82686ignoreE:
	.zero		1
	.type		_ZN39_INTERNAL_327ba008_4_k_cu_cdcf3024_82684cute7productE,@object
	.size		_ZN39_INTERNAL_327ba008_4_k_cu_cdcf3024_82684cute7productE,(_ZN39_INTERNAL_327ba008_4_k_cu_cdcf3024_82684cuda3std3__45__cpo3endE - _ZN39_INTERNAL_327ba008_4_k_cu_cdcf3024_82684cute7productE)
_ZN39_INTERNAL_327ba008_4_k_cu_cdcf3024_82684cute7productE:
	.zero		1
	.type		_ZN39_INTERNAL_327ba008_4_k_cu_cdcf3024_82684cuda3std3__45__cpo3endE,@object
	.size		_ZN39_INTERNAL_327ba008_4_k_cu_cdcf3024_82684cuda3std3__45__cpo3endE,(_ZN39_INTERNAL_327ba008_4_k_cu_cdcf3024_82684cuda3std3__419piecewise_constructE - _ZN39_INTERNAL_327ba008_4_k_cu_cdcf3024_82684cuda3std3__45__cpo3endE)
_ZN39_INTERNAL_327ba008_4_k_cu_cdcf3024_82684cuda3std3__45__cpo3endE:
	.zero		1
	.type		_ZN39_INTERNAL_327ba008_4_k_cu_cdcf3024_82684cuda3std3__419piecewise_constructE,@object
	.size		_ZN39_INTERNAL_327ba008_4_k_cu_cdcf3024_82684cuda3std3__419piecewise_constructE,(_ZN39_INTERNAL_327ba008_4_k_cu_cdcf3024_82684cuda3std3__45__cpo4cendE - _ZN39_INTERNAL_327ba008_4_k_cu_cdcf3024_82684cuda3std3__419piecewise_constructE)
_ZN39_INTERNAL_327ba008_4_k_cu_cdcf3024_82684cuda3std3__419piecewise_constructE:
	.zero		1
	.type		_ZN39_INTERNAL_327ba008_4_k_cu_cdcf3024_82684cuda3std3__45__cpo4cendE,@object
	.size		_ZN39_INTERNAL_327ba008_4_k_cu_cdcf3024_82684cuda3std3__45__cpo4cendE,(_ZN39_INTERNAL_327ba008_4_k_cu_cdcf3024_82684cuda3std6ranges3__45__cpo4swapE - _ZN39_INTERNAL_327ba008_4_k_cu_cdcf3024_82684cuda3std3__45__cpo4cendE)
_ZN39_INTERNAL_327ba008_4_k_cu_cdcf3024_82684cuda3std3__45__cpo4cendE:
	.zero		1
	.type		_ZN39_INTERNAL_327ba008_4_k_cu_cdcf3024_82684cuda3std6ranges3__45__cpo4swapE,@object
	.size		_ZN39_INTERNAL_327ba008_4_k_cu_cdcf3024_82684cuda3std6ranges3__45__cpo4swapE,(.L_10 - _ZN39_INTERNAL_327ba008_4_k_cu_cdcf3024_82684cuda3std6ranges3__45__cpo4swapE)
_ZN39_INTERNAL_327ba008_4_k_cu_cdcf3024_82684cuda3std6ranges3__45__cpo4swapE:
	.zero		1
.L_10:


//--------------------- .nv.constant0._ZN7cutlass13device_kernelINS_4gemm6kernel13GemmUniversalIN4cute5tupleIJiiiiEEENS1_10collective13CollectiveMmaINS1_35MainloopSm100TmaUmmaWarpSpecializedILi5ELi2ELi4ENS5_IJNS4_1CILi2EEESB_NSA_ILi1EEEEEEEENS5_IJNSA_ILi256EEENSA_ILi128EEENSA_ILi32EEEEEENS_10bfloat16_tENS5_IJlSC_lEEESJ_SK_NS4_8TiledMMAINS4_8MMA_AtomIJNS4_26SM100_MMA_F16BF16_2x1SM_SSISJ_SJ_fLi256ELi128ELNS4_4UMMA5MajorE0ELSP_0ELNSO_7ScaleInE0ELSQ_0EEEEEENS4_6LayoutINS5_IJSC_SC_SC_EEENS5_IJNSA_ILi0EEESV_SV_EEEEENS5_IJNS4_10UnderscoreESY_SY_EEEEENS4_28SM100_TMA_2SM_LOAD_MULTICASTENS4_14ComposedLayoutINS4_7SwizzleILi2ELi4ELi3EEENS4_18smem_ptr_flag_bitsILi16EEENST_INS5_IJNSA_ILi8EEESH_EEENS5_IJSH_SC_EEEEEEEvNS4_8identityENS4_18SM100_TMA_2SM_LOADES1B_vS1C_EENS_8epilogue10collective18CollectiveEpilogueINS1F_23Sm100TmaWarpSpecializedILi4ELi2ELi32ELb1ELb0EEEJNS5_IJSG_SG_SH_EEENS5_IJNST_ISG_SC_EENST_ISH_SC_EEEEESJ_SK_SJ_SK_NS1F_6fusion15FusionCallbacksIS1J_NS1O_17LinearCombinationISJ_fSJ_fLNS_15FloatRoundStyleE2EEES1K_S1N_JEEENS4_5SM1004TMEM4LOAD26SM100_TMEM_LOAD_32dp32b32xENS4_13SM90_TMA_LOADES1B_NS4_39AutoVectorizingCopyWithAssumedAlignmentILi128EEENS4_14SM90_TMA_STOREES1B_S20_S20_EEEvvEEEEvNT_6ParamsE --------------------------
	.section	.nv.constant0._ZN7cutlass13device_kernelINS_4gemm6kernel13GemmUniversalIN4cute5tupleIJiiiiEEENS1_10collective13CollectiveMmaINS1_35MainloopSm100TmaUmmaWarpSpecializedILi5ELi2ELi4ENS5_IJNS4_1CILi2EEESB_NSA_ILi1EEEEEEEENS5_IJNSA_ILi256EEENSA_ILi128EEENSA_ILi32EEEEEENS_10bfloat16_tENS5_IJlSC_lEEESJ_SK_NS4_8TiledMMAINS4_8MMA_AtomIJNS4_26SM100_MMA_F16BF16_2x1SM_SSISJ_SJ_fLi256ELi128ELNS4_4UMMA5MajorE0ELSP_0ELNSO_7ScaleInE0ELSQ_0EEEEEENS4_6LayoutINS5_IJSC_SC_SC_EEENS5_IJNSA_ILi0EEESV_SV_EEEEENS5_IJNS4_10UnderscoreESY_SY_EEEEENS4_28SM100_TMA_2SM_LOAD_MULTICASTENS4_14ComposedLayoutINS4_7SwizzleILi2ELi4ELi3EEENS4_18smem_ptr_flag_bitsILi16EEENST_INS5_IJNSA_ILi8EEESH_EEENS5_IJSH_SC_EEEEEEEvNS4_8identityENS4_18SM100_TMA_2SM_LOADES1B_vS1C_EENS_8epilogue10collective18CollectiveEpilogueINS1F_23Sm100TmaWarpSpecializedILi4ELi2ELi32ELb1ELb0EEEJNS5_IJSG_SG_SH_EEENS5_IJNST_ISG_SC_EENST_ISH_SC_EEEEESJ_SK_SJ_SK_NS1F_6fusion15FusionCallbacksIS1J_NS1O_17LinearCombinationISJ_fSJ_fLNS_15FloatRoundStyleE2EEES1K_S1N_JEEENS4_5SM1004TMEM4LOAD26SM100_TMEM_LOAD_32dp32b32xENS4_13SM90_TMA_LOADES1B_NS4_39AutoVectorizingCopyWithAssumedAlignmentILi128EEENS4_14SM90_TMA_STOREES1B_S20_S20_EEEvvEEEEvNT_6ParamsE,"a",@progbits
	.sectionflags	@""
	.align	4
.nv.constant0._ZN7cutlass13device_kernelINS_4gemm6kernel13GemmUniversalIN4cute5tupleIJiiiiEEENS1_10collective13CollectiveMmaINS1_35MainloopSm100TmaUmmaWarpSpecializedILi5ELi2ELi4ENS5_IJNS4_1CILi2EEESB_NSA_ILi1EEEEEEEENS5_IJNSA_ILi256EEENSA_ILi128EEENSA_ILi32EEEEEENS_10bfloat16_tENS5_IJlSC_lEEESJ_SK_NS4_8TiledMMAINS4_8MMA_AtomIJNS4_26SM100_MMA_F16BF16_2x1SM_SSISJ_SJ_fLi256ELi128ELNS4_4UMMA5MajorE0ELSP_0ELNSO_7ScaleInE0ELSQ_0EEEEEENS4_6LayoutINS5_IJSC_SC_SC_EEENS5_IJNSA_ILi0EEESV_SV_EEEEENS5_IJNS4_10UnderscoreESY_SY_EEEEENS4_28SM100_TMA_2SM_LOAD_MULTICASTENS4_14ComposedLayoutINS4_7SwizzleILi2ELi4ELi3EEENS4_18smem_ptr_flag_bitsILi16EEENST_INS5_IJNSA_ILi8EEESH_EEENS5_IJSH_SC_EEEEEEEvNS4_8identityENS4_18SM100_TMA_2SM_LOADES1B_vS1C_EENS_8epilogue10collective18CollectiveEpilogueINS1F_23Sm100TmaWarpSpecializedILi4ELi2ELi32ELb1ELb0EEEJNS5_IJSG_SG_SH_EEENS5_IJNST_ISG_SC_EENST_ISH_SC_EEEEESJ_SK_SJ_SK_NS1F_6fusion15FusionCallbacksIS1J_NS1O_17LinearCombinationISJ_fSJ_fLNS_15FloatRoundStyleE2EEES1K_S1N_JEEENS4_5SM1004TMEM4LOAD26SM100_TMEM_LOAD_32dp32b32xENS4_13SM90_TMA_LOADES1B_NS4_39AutoVectorizingCopyWithAssumedAlignmentILi128EEENS4_14SM90_TMA_STOREES1B_S20_S20_EEEvvEEEEvNT_6ParamsE:
	.zero		2944


//--------------------- SYMBOLS --------------------------

	.type		.nv.reservedSmem.offset0,@object
	.size		.nv.reservedSmem.offset0,0x4
	.type		.nv.reservedSmem.cap,@object
	.size		.nv.reservedSmem.cap,0x4
	.type		__assertfail,@function
